//
// Generated by NVIDIA NVVM Compiler
//
// Compiler Build ID: CL-36424714
// Cuda compilation tools, release 13.0, V13.0.88
// Based on NVVM 20.0.0
//

.version 9.0
.target sm_100
.address_size 64

	// .globl	_Z9calPhase1iiPiii
.extern .shared .align 16 .b8 sdata[];
.extern .shared .align 16 .b8 sm[];

.visible .entry _Z9calPhase1iiPiii(
	.param .u32 _Z9calPhase1iiPiii_param_0,
	.param .u32 _Z9calPhase1iiPiii_param_1,
	.param .u64 .ptr .align 1 _Z9calPhase1iiPiii_param_2,
	.param .u32 _Z9calPhase1iiPiii_param_3,
	.param .u32 _Z9calPhase1iiPiii_param_4
)
{
	.reg .pred 	%p<11>;
	.reg .b32 	%r<83>;
	.reg .b64 	%rd<5>;

	ld.param.u32 	%r35, [_Z9calPhase1iiPiii_param_0];
	ld.param.u32 	%r36, [_Z9calPhase1iiPiii_param_1];
	ld.param.u64 	%rd2, [_Z9calPhase1iiPiii_param_2];
	ld.param.u32 	%r37, [_Z9calPhase1iiPiii_param_4];
	cvta.to.global.u64 	%rd3, %rd2;
	mov.u32 	%r38, %tid.x;
	mov.u32 	%r1, %tid.y;
	mul.lo.s32 	%r39, %r36, %r35;
	add.s32 	%r40, %r39, %r38;
	add.s32 	%r41, %r39, %r1;
	mad.lo.s32 	%r42, %r37, %r40, %r41;
	mul.wide.s32 	%rd4, %r42, 4;
	add.s64 	%rd1, %rd3, %rd4;
	ld.global.u32 	%r43, [%rd1];
	mul.lo.s32 	%r2, %r35, %r38;
	add.s32 	%r44, %r2, %r1;
	shl.b32 	%r45, %r44, 2;
	mov.u32 	%r46, sdata;
	add.s32 	%r3, %r46, %r45;
	st.shared.u32 	[%r3], %r43;
	bar.sync 	0;
	setp.lt.s32 	%p1, %r35, 1;
	@%p1 bra 	$L__BB0_17;
	and.b32  	%r4, %r35, 3;
	setp.lt.u32 	%p2, %r35, 4;
	mov.b32 	%r79, 0;
	@%p2 bra 	$L__BB0_12;
	and.b32  	%r79, %r35, 2147483644;
	neg.s32 	%r78, %r79;
	shl.b32 	%r7, %r35, 2;
	shl.b32 	%r48, %r1, 2;
	add.s32 	%r77, %r46, %r48;
	shl.b32 	%r9, %r35, 4;
	shl.b32 	%r10, %r35, 3;
	mul.lo.s32 	%r11, %r35, 12;
	shl.b32 	%r50, %r2, 2;
	add.s32 	%r51, %r50, %r46;
	add.s32 	%r76, %r51, 8;
$L__BB0_3:
	.pragma "nounroll";
	ld.shared.u32 	%r52, [%r76+-8];
	ld.shared.u32 	%r53, [%r77];
	add.s32 	%r16, %r53, %r52;
	ld.shared.u32 	%r54, [%r3];
	setp.ge.s32 	%p3, %r16, %r54;
	@%p3 bra 	$L__BB0_5;
	st.shared.u32 	[%r3], %r16;
$L__BB0_5:
	bar.sync 	0;
	ld.shared.u32 	%r55, [%r76+-4];
	add.s32 	%r56, %r77, %r7;
	ld.shared.u32 	%r57, [%r56];
	add.s32 	%r17, %r57, %r55;
	ld.shared.u32 	%r58, [%r3];
	setp.ge.s32 	%p4, %r17, %r58;
	@%p4 bra 	$L__BB0_7;
	st.shared.u32 	[%r3], %r17;
$L__BB0_7:
	bar.sync 	0;
	ld.shared.u32 	%r59, [%r76];
	add.s32 	%r60, %r77, %r10;
	ld.shared.u32 	%r61, [%r60];
	add.s32 	%r18, %r61, %r59;
	ld.shared.u32 	%r62, [%r3];
	setp.ge.s32 	%p5, %r18, %r62;
	@%p5 bra 	$L__BB0_9;
	st.shared.u32 	[%r3], %r18;
$L__BB0_9:
	bar.sync 	0;
	ld.shared.u32 	%r63, [%r76+4];
	add.s32 	%r64, %r77, %r11;
	ld.shared.u32 	%r65, [%r64];
	add.s32 	%r19, %r65, %r63;
	ld.shared.u32 	%r66, [%r3];
	setp.ge.s32 	%p6, %r19, %r66;
	@%p6 bra 	$L__BB0_11;
	st.shared.u32 	[%r3], %r19;
$L__BB0_11:
	bar.sync 	0;
	add.s32 	%r78, %r78, 4;
	add.s32 	%r77, %r77, %r9;
	add.s32 	%r76, %r76, 16;
	setp.ne.s32 	%p7, %r78, 0;
	@%p7 bra 	$L__BB0_3;
$L__BB0_12:
	setp.eq.s32 	%p8, %r4, 0;
	@%p8 bra 	$L__BB0_17;
	mad.lo.s32 	%r67, %r79, %r35, %r1;
	shl.b32 	%r68, %r67, 2;
	add.s32 	%r82, %r46, %r68;
	shl.b32 	%r25, %r35, 2;
	add.s32 	%r70, %r79, %r2;
	shl.b32 	%r71, %r70, 2;
	add.s32 	%r81, %r46, %r71;
	neg.s32 	%r80, %r4;
$L__BB0_14:
	.pragma "nounroll";
	ld.shared.u32 	%r72, [%r81];
	ld.shared.u32 	%r73, [%r82];
	add.s32 	%r31, %r73, %r72;
	ld.shared.u32 	%r74, [%r3];
	setp.ge.s32 	%p9, %r31, %r74;
	@%p9 bra 	$L__BB0_16;
	st.shared.u32 	[%r3], %r31;
$L__BB0_16:
	bar.sync 	0;
	add.s32 	%r82, %r82, %r25;
	add.s32 	%r81, %r81, 4;
	add.s32 	%r80, %r80, 1;
	setp.ne.s32 	%p10, %r80, 0;
	@%p10 bra 	$L__BB0_14;
$L__BB0_17:
	ld.shared.u32 	%r75, [%r3];
	st.global.u32 	[%rd1], %r75;
	bar.sync 	0;
	ret;

}
	// .globl	_Z9calPhase2iiPiii
.visible .entry _Z9calPhase2iiPiii(
	.param .u32 _Z9calPhase2iiPiii_param_0,
	.param .u32 _Z9calPhase2iiPiii_param_1,
	.param .u64 .ptr .align 1 _Z9calPhase2iiPiii_param_2,
	.param .u32 _Z9calPhase2iiPiii_param_3,
	.param .u32 _Z9calPhase2iiPiii_param_4
)
{
	.reg .pred 	%p<28>;
	.reg .b32 	%r<177>;
	.reg .b64 	%rd<7>;

	ld.param.u32 	%r74, [_Z9calPhase2iiPiii_param_0];
	ld.param.u32 	%r75, [_Z9calPhase2iiPiii_param_1];
	ld.param.u64 	%rd2, [_Z9calPhase2iiPiii_param_2];
	ld.param.u32 	%r76, [_Z9calPhase2iiPiii_param_4];
	mov.u32 	%r1, %ctaid.x;
	setp.eq.s32 	%p1, %r1, %r75;
	@%p1 bra 	$L__BB1_43;
	cvta.to.global.u64 	%rd3, %rd2;
	mul.lo.s32 	%r77, %r74, %r74;
	shl.b32 	%r78, %r77, 2;
	mov.u32 	%r79, sm;
	add.s32 	%r80, %r79, %r78;
	mov.u32 	%r81, %tid.x;
	mov.u32 	%r2, %tid.y;
	mul.lo.s32 	%r82, %r75, %r74;
	add.s32 	%r83, %r82, %r81;
	add.s32 	%r84, %r82, %r2;
	mul.lo.s32 	%r85, %r76, %r83;
	add.s32 	%r86, %r85, %r84;
	mul.wide.u32 	%rd4, %r86, 4;
	add.s64 	%rd5, %rd3, %rd4;
	ld.global.u32 	%r87, [%rd5];
	mul.lo.s32 	%r3, %r74, %r81;
	add.s32 	%r88, %r3, %r2;
	shl.b32 	%r89, %r88, 2;
	add.s32 	%r90, %r79, %r89;
	st.shared.u32 	[%r90], %r87;
	mul.lo.s32 	%r91, %r74, %r1;
	add.s32 	%r92, %r91, %r81;
	add.s32 	%r93, %r91, %r2;
	mov.u32 	%r94, %ctaid.y;
	setp.eq.s32 	%p2, %r94, 1;
	mad.lo.s32 	%r95, %r76, %r92, %r84;
	add.s32 	%r96, %r93, %r85;
	selp.b32 	%r97, %r95, %r96, %p2;
	mul.wide.u32 	%rd6, %r97, 4;
	add.s64 	%rd1, %rd3, %rd6;
	ld.global.u32 	%r98, [%rd1];
	add.s32 	%r4, %r80, %r89;
	st.shared.u32 	[%r4], %r98;
	bar.sync 	0;
	setp.eq.s32 	%p3, %r94, 0;
	selp.b32 	%r5, %r79, %r80, %p3;
	selp.b32 	%r6, %r79, %r80, %p2;
	setp.lt.s32 	%p4, %r74, 1;
	ld.shared.u32 	%r156, [%r4];
	@%p4 bra 	$L__BB1_42;
	and.b32  	%r8, %r74, 7;
	setp.lt.u32 	%p5, %r74, 8;
	mov.b32 	%r171, 0;
	@%p5 bra 	$L__BB1_21;
	and.b32  	%r171, %r74, 2147483640;
	neg.s32 	%r154, %r171;
	shl.b32 	%r100, %r2, 2;
	add.s32 	%r153, %r6, %r100;
	shl.b32 	%r12, %r74, 5;
	shl.b32 	%r101, %r3, 2;
	add.s32 	%r102, %r101, %r5;
	add.s32 	%r152, %r102, 16;
	shl.b32 	%r14, %r74, 2;
$L__BB1_4:
	.pragma "nounroll";
	ld.shared.u32 	%r103, [%r152+-16];
	ld.shared.u32 	%r104, [%r153];
	add.s32 	%r19, %r104, %r103;
	setp.ge.s32 	%p6, %r19, %r156;
	@%p6 bra 	$L__BB1_6;
	st.shared.u32 	[%r4], %r19;
	mov.u32 	%r156, %r19;
$L__BB1_6:
	ld.shared.u32 	%r105, [%r152+-12];
	add.s32 	%r21, %r153, %r14;
	ld.shared.u32 	%r106, [%r21];
	add.s32 	%r22, %r106, %r105;
	setp.ge.s32 	%p7, %r22, %r156;
	@%p7 bra 	$L__BB1_8;
	st.shared.u32 	[%r4], %r22;
	mov.u32 	%r156, %r22;
$L__BB1_8:
	ld.shared.u32 	%r107, [%r152+-8];
	add.s32 	%r24, %r21, %r14;
	ld.shared.u32 	%r108, [%r24];
	add.s32 	%r25, %r108, %r107;
	setp.ge.s32 	%p8, %r25, %r156;
	@%p8 bra 	$L__BB1_10;
	st.shared.u32 	[%r4], %r25;
	mov.u32 	%r156, %r25;
$L__BB1_10:
	ld.shared.u32 	%r109, [%r152+-4];
	add.s32 	%r27, %r24, %r14;
	ld.shared.u32 	%r110, [%r27];
	add.s32 	%r28, %r110, %r109;
	setp.ge.s32 	%p9, %r28, %r156;
	@%p9 bra 	$L__BB1_12;
	st.shared.u32 	[%r4], %r28;
	mov.u32 	%r156, %r28;
$L__BB1_12:
	ld.shared.u32 	%r111, [%r152];
	add.s32 	%r30, %r27, %r14;
	ld.shared.u32 	%r112, [%r30];
	add.s32 	%r31, %r112, %r111;
	setp.ge.s32 	%p10, %r31, %r156;
	@%p10 bra 	$L__BB1_14;
	st.shared.u32 	[%r4], %r31;
	mov.u32 	%r156, %r31;
$L__BB1_14:
	ld.shared.u32 	%r113, [%r152+4];
	add.s32 	%r33, %r30, %r14;
	ld.shared.u32 	%r114, [%r33];
	add.s32 	%r34, %r114, %r113;
	setp.ge.s32 	%p11, %r34, %r156;
	@%p11 bra 	$L__BB1_16;
	st.shared.u32 	[%r4], %r34;
	mov.u32 	%r156, %r34;
$L__BB1_16:
	ld.shared.u32 	%r115, [%r152+8];
	add.s32 	%r36, %r33, %r14;
	ld.shared.u32 	%r116, [%r36];
	add.s32 	%r37, %r116, %r115;
	setp.ge.s32 	%p12, %r37, %r156;
	@%p12 bra 	$L__BB1_18;
	st.shared.u32 	[%r4], %r37;
	mov.u32 	%r156, %r37;
$L__BB1_18:
	ld.shared.u32 	%r117, [%r152+12];
	add.s32 	%r118, %r36, %r14;
	ld.shared.u32 	%r119, [%r118];
	add.s32 	%r39, %r119, %r117;
	setp.ge.s32 	%p13, %r39, %r156;
	@%p13 bra 	$L__BB1_20;
	st.shared.u32 	[%r4], %r39;
	mov.u32 	%r156, %r39;
$L__BB1_20:
	add.s32 	%r154, %r154, 8;
	add.s32 	%r153, %r153, %r12;
	add.s32 	%r152, %r152, 32;
	setp.ne.s32 	%p14, %r154, 0;
	@%p14 bra 	$L__BB1_4;
$L__BB1_21:
	setp.eq.s32 	%p15, %r8, 0;
	@%p15 bra 	$L__BB1_42;
	and.b32  	%r46, %r74, 3;
	setp.lt.u32 	%p16, %r8, 4;
	@%p16 bra 	$L__BB1_32;
	add.s32 	%r120, %r171, %r3;
	shl.b32 	%r121, %r120, 2;
	add.s32 	%r47, %r5, %r121;
	ld.shared.u32 	%r122, [%r47];
	mad.lo.s32 	%r123, %r171, %r74, %r2;
	shl.b32 	%r124, %r123, 2;
	add.s32 	%r48, %r6, %r124;
	ld.shared.u32 	%r125, [%r48];
	add.s32 	%r49, %r125, %r122;
	setp.ge.s32 	%p17, %r49, %r156;
	@%p17 bra 	$L__BB1_25;
	st.shared.u32 	[%r4], %r49;
	mov.u32 	%r156, %r49;
$L__BB1_25:
	ld.shared.u32 	%r126, [%r47+4];
	shl.b32 	%r51, %r74, 2;
	add.s32 	%r52, %r48, %r51;
	ld.shared.u32 	%r127, [%r52];
	add.s32 	%r53, %r127, %r126;
	setp.ge.s32 	%p18, %r53, %r156;
	@%p18 bra 	$L__BB1_27;
	st.shared.u32 	[%r4], %r53;
	mov.u32 	%r156, %r53;
$L__BB1_27:
	ld.shared.u32 	%r128, [%r47+8];
	add.s32 	%r55, %r52, %r51;
	ld.shared.u32 	%r129, [%r55];
	add.s32 	%r56, %r129, %r128;
	setp.ge.s32 	%p19, %r56, %r156;
	@%p19 bra 	$L__BB1_29;
	st.shared.u32 	[%r4], %r56;
	mov.u32 	%r156, %r56;
$L__BB1_29:
	ld.shared.u32 	%r130, [%r47+12];
	add.s32 	%r131, %r55, %r51;
	ld.shared.u32 	%r132, [%r131];
	add.s32 	%r58, %r132, %r130;
	setp.ge.s32 	%p20, %r58, %r156;
	@%p20 bra 	$L__BB1_31;
	st.shared.u32 	[%r4], %r58;
	mov.u32 	%r156, %r58;
$L__BB1_31:
	add.s32 	%r171, %r171, 4;
$L__BB1_32:
	setp.eq.s32 	%p21, %r46, 0;
	@%p21 bra 	$L__BB1_42;
	setp.eq.s32 	%p22, %r46, 1;
	@%p22 bra 	$L__BB1_39;
	add.s32 	%r133, %r171, %r3;
	shl.b32 	%r134, %r133, 2;
	add.s32 	%r63, %r5, %r134;
	ld.shared.u32 	%r135, [%r63];
	mad.lo.s32 	%r136, %r171, %r74, %r2;
	shl.b32 	%r137, %r136, 2;
	add.s32 	%r64, %r6, %r137;
	ld.shared.u32 	%r138, [%r64];
	add.s32 	%r65, %r138, %r135;
	setp.ge.s32 	%p23, %r65, %r156;
	@%p23 bra 	$L__BB1_36;
	st.shared.u32 	[%r4], %r65;
	mov.u32 	%r156, %r65;
$L__BB1_36:
	ld.shared.u32 	%r139, [%r63+4];
	shl.b32 	%r140, %r74, 2;
	add.s32 	%r141, %r64, %r140;
	ld.shared.u32 	%r142, [%r141];
	add.s32 	%r67, %r142, %r139;
	setp.ge.s32 	%p24, %r67, %r156;
	@%p24 bra 	$L__BB1_38;
	st.shared.u32 	[%r4], %r67;
	mov.u32 	%r156, %r67;
$L__BB1_38:
	add.s32 	%r171, %r171, 2;
$L__BB1_39:
	and.b32  	%r143, %r74, 1;
	setp.eq.b32 	%p25, %r143, 1;
	not.pred 	%p26, %p25;
	@%p26 bra 	$L__BB1_42;
	add.s32 	%r144, %r171, %r3;
	shl.b32 	%r145, %r144, 2;
	add.s32 	%r146, %r5, %r145;
	ld.shared.u32 	%r147, [%r146];
	mad.lo.s32 	%r148, %r171, %r74, %r2;
	shl.b32 	%r149, %r148, 2;
	add.s32 	%r150, %r6, %r149;
	ld.shared.u32 	%r151, [%r150];
	add.s32 	%r72, %r151, %r147;
	setp.ge.s32 	%p27, %r72, %r156;
	@%p27 bra 	$L__BB1_42;
	st.shared.u32 	[%r4], %r72;
	mov.u32 	%r156, %r72;
$L__BB1_42:
	st.global.u32 	[%rd1], %r156;
$L__BB1_43:
	ret;

}
	// .globl	_Z9calPhase3iiPiiiii
.visible .entry _Z9calPhase3iiPiiiii(
	.param .u32 _Z9calPhase3iiPiiiii_param_0,
	.param .u32 _Z9calPhase3iiPiiiii_param_1,
	.param .u64 .ptr .align 1 _Z9calPhase3iiPiiiii_param_2,
	.param .u32 _Z9calPhase3iiPiiiii_param_3,
	.param .u32 _Z9calPhase3iiPiiiii_param_4,
	.param .u32 _Z9calPhase3iiPiiiii_param_5,
	.param .u32 _Z9calPhase3iiPiiiii_param_6
)
{
	.reg .pred 	%p<15>;
	.reg .b32 	%r<183>;
	.reg .b64 	%rd<9>;

	ld.param.u32 	%r41, [_Z9calPhase3iiPiiiii_param_0];
	ld.param.u32 	%r42, [_Z9calPhase3iiPiiiii_param_1];
	ld.param.u64 	%rd3, [_Z9calPhase3iiPiiiii_param_2];
	ld.param.u32 	%r43, [_Z9calPhase3iiPiiiii_param_3];
	ld.param.u32 	%r44, [_Z9calPhase3iiPiiiii_param_4];
	ld.param.u32 	%r45, [_Z9calPhase3iiPiiiii_param_5];
	ld.param.u32 	%r46, [_Z9calPhase3iiPiiiii_param_6];
	cvta.to.global.u64 	%rd1, %rd3;
	mov.u32 	%r47, %ctaid.x;
	setp.eq.s32 	%p1, %r45, 1;
	selp.b32 	%r48, %r46, 0, %p1;
	add.s32 	%r1, %r48, %r47;
	setp.eq.s32 	%p2, %r1, %r42;
	mov.u32 	%r2, %ctaid.y;
	setp.eq.s32 	%p3, %r2, %r42;
	or.pred  	%p4, %p3, %p2;
	@%p4 bra 	$L__BB2_15;
	mul.lo.s32 	%r3, %r41, %r41;
	shl.b32 	%r49, %r3, 2;
	mov.u32 	%r50, sm;
	add.s32 	%r4, %r50, %r49;
	mov.u32 	%r51, %tid.x;
	mov.u32 	%r5, %tid.y;
	mov.u32 	%r52, %ntid.x;
	mad.lo.s32 	%r53, %r1, %r52, %r51;
	mul.lo.s32 	%r54, %r42, %r41;
	add.s32 	%r55, %r54, %r5;
	add.s32 	%r56, %r54, %r51;
	mov.u32 	%r57, %ntid.y;
	mad.lo.s32 	%r6, %r2, %r57, %r5;
	mul.lo.s32 	%r7, %r53, %r44;
	add.s32 	%r58, %r55, %r7;
	mul.wide.s32 	%rd4, %r58, 4;
	add.s64 	%rd5, %rd1, %rd4;
	ld.global.u32 	%r59, [%rd5];
	mul.lo.s32 	%r8, %r41, %r51;
	add.s32 	%r60, %r8, %r5;
	shl.b32 	%r61, %r60, 2;
	add.s32 	%r62, %r50, %r61;
	st.shared.u32 	[%r62], %r59;
	mad.lo.s32 	%r63, %r44, %r56, %r6;
	mul.wide.s32 	%rd6, %r63, 4;
	add.s64 	%rd7, %rd1, %rd6;
	ld.global.u32 	%r64, [%rd7];
	add.s32 	%r65, %r4, %r61;
	st.shared.u32 	[%r65], %r64;
	bar.sync 	0;
	max.s32 	%r66, %r6, %r53;
	setp.ge.s32 	%p5, %r66, %r43;
	@%p5 bra 	$L__BB2_15;
	add.s32 	%r67, %r7, %r6;
	mul.wide.s32 	%rd8, %r67, 4;
	add.s64 	%rd2, %rd1, %rd8;
	ld.global.u32 	%r182, [%rd2];
	setp.lt.s32 	%p6, %r41, 1;
	@%p6 bra 	$L__BB2_14;
	and.b32  	%r10, %r41, 7;
	setp.lt.u32 	%p7, %r41, 8;
	mov.b32 	%r177, 0;
	@%p7 bra 	$L__BB2_6;
	and.b32  	%r177, %r41, 2147483640;
	neg.s32 	%r171, %r177;
	shl.b32 	%r71, %r5, 2;
	add.s32 	%r72, %r49, %r71;
	add.s32 	%r170, %r50, %r72;
	shl.b32 	%r14, %r41, 5;
	shl.b32 	%r74, %r8, 2;
	add.s32 	%r75, %r74, %r50;
	add.s32 	%r169, %r75, 16;
	shl.b32 	%r16, %r41, 2;
$L__BB2_5:
	.pragma "nounroll";
	ld.shared.u32 	%r76, [%r169+-16];
	ld.shared.u32 	%r77, [%r170];
	add.s32 	%r78, %r77, %r76;
	min.s32 	%r79, %r78, %r182;
	ld.shared.u32 	%r80, [%r169+-12];
	add.s32 	%r81, %r170, %r16;
	ld.shared.u32 	%r82, [%r81];
	add.s32 	%r83, %r82, %r80;
	min.s32 	%r84, %r83, %r79;
	ld.shared.u32 	%r85, [%r169+-8];
	add.s32 	%r86, %r81, %r16;
	ld.shared.u32 	%r87, [%r86];
	add.s32 	%r88, %r87, %r85;
	min.s32 	%r89, %r88, %r84;
	ld.shared.u32 	%r90, [%r169+-4];
	add.s32 	%r91, %r86, %r16;
	ld.shared.u32 	%r92, [%r91];
	add.s32 	%r93, %r92, %r90;
	min.s32 	%r94, %r93, %r89;
	ld.shared.u32 	%r95, [%r169];
	add.s32 	%r96, %r91, %r16;
	ld.shared.u32 	%r97, [%r96];
	add.s32 	%r98, %r97, %r95;
	min.s32 	%r99, %r98, %r94;
	ld.shared.u32 	%r100, [%r169+4];
	add.s32 	%r101, %r96, %r16;
	ld.shared.u32 	%r102, [%r101];
	add.s32 	%r103, %r102, %r100;
	min.s32 	%r104, %r103, %r99;
	ld.shared.u32 	%r105, [%r169+8];
	add.s32 	%r106, %r101, %r16;
	ld.shared.u32 	%r107, [%r106];
	add.s32 	%r108, %r107, %r105;
	min.s32 	%r109, %r108, %r104;
	ld.shared.u32 	%r110, [%r169+12];
	add.s32 	%r111, %r106, %r16;
	ld.shared.u32 	%r112, [%r111];
	add.s32 	%r113, %r112, %r110;
	min.s32 	%r182, %r113, %r109;
	add.s32 	%r171, %r171, 8;
	add.s32 	%r170, %r170, %r14;
	add.s32 	%r169, %r169, 32;
	setp.ne.s32 	%p8, %r171, 0;
	@%p8 bra 	$L__BB2_5;
$L__BB2_6:
	setp.eq.s32 	%p9, %r10, 0;
	@%p9 bra 	$L__BB2_14;
	and.b32  	%r28, %r41, 3;
	setp.lt.u32 	%p10, %r10, 4;
	@%p10 bra 	$L__BB2_9;
	add.s32 	%r115, %r177, %r8;
	shl.b32 	%r116, %r115, 2;
	add.s32 	%r118, %r50, %r116;
	ld.shared.u32 	%r119, [%r118];
	mad.lo.s32 	%r120, %r177, %r41, %r5;
	shl.b32 	%r121, %r120, 2;
	add.s32 	%r122, %r4, %r121;
	ld.shared.u32 	%r123, [%r122];
	add.s32 	%r124, %r123, %r119;
	min.s32 	%r125, %r124, %r182;
	ld.shared.u32 	%r126, [%r118+4];
	shl.b32 	%r127, %r41, 2;
	add.s32 	%r128, %r122, %r127;
	ld.shared.u32 	%r129, [%r128];
	add.s32 	%r130, %r129, %r126;
	min.s32 	%r131, %r130, %r125;
	ld.shared.u32 	%r132, [%r118+8];
	add.s32 	%r133, %r128, %r127;
	ld.shared.u32 	%r134, [%r133];
	add.s32 	%r135, %r134, %r132;
	min.s32 	%r136, %r135, %r131;
	ld.shared.u32 	%r137, [%r118+12];
	add.s32 	%r138, %r133, %r127;
	ld.shared.u32 	%r139, [%r138];
	add.s32 	%r140, %r139, %r137;
	min.s32 	%r182, %r140, %r136;
	add.s32 	%r177, %r177, 4;
$L__BB2_9:
	setp.eq.s32 	%p11, %r28, 0;
	@%p11 bra 	$L__BB2_14;
	setp.eq.s32 	%p12, %r28, 1;
	@%p12 bra 	$L__BB2_12;
	add.s32 	%r142, %r177, %r8;
	shl.b32 	%r143, %r142, 2;
	add.s32 	%r145, %r50, %r143;
	ld.shared.u32 	%r146, [%r145];
	mad.lo.s32 	%r147, %r177, %r41, %r5;
	shl.b32 	%r148, %r147, 2;
	add.s32 	%r149, %r4, %r148;
	ld.shared.u32 	%r150, [%r149];
	add.s32 	%r151, %r150, %r146;
	min.s32 	%r152, %r151, %r182;
	ld.shared.u32 	%r153, [%r145+4];
	shl.b32 	%r154, %r41, 2;
	add.s32 	%r155, %r149, %r154;
	ld.shared.u32 	%r156, [%r155];
	add.s32 	%r157, %r156, %r153;
	min.s32 	%r182, %r157, %r152;
	add.s32 	%r177, %r177, 2;
$L__BB2_12:
	and.b32  	%r158, %r41, 1;
	setp.eq.b32 	%p13, %r158, 1;
	not.pred 	%p14, %p13;
	@%p14 bra 	$L__BB2_14;
	add.s32 	%r159, %r177, %r8;
	shl.b32 	%r160, %r159, 2;
	add.s32 	%r162, %r50, %r160;
	ld.shared.u32 	%r163, [%r162];
	mad.lo.s32 	%r164, %r177, %r41, %r5;
	shl.b32 	%r165, %r164, 2;
	add.s32 	%r166, %r4, %r165;
	ld.shared.u32 	%r167, [%r166];
	add.s32 	%r168, %r167, %r163;
	min.s32 	%r182, %r168, %r182;
$L__BB2_14:
	st.global.u32 	[%rd2], %r182;
$L__BB2_15:
	ret;

}


// ===== COMPILED SASS (sm_100) =====

	.target	sm_100

	.elftype	@"ET_EXEC"


//--------------------- .note.nv.tkinfo           --------------------------
	.section	.note.nv.tkinfo,"",@"SHT_NOTE"
	.sectionflags	@"SHF_NOTE_NV_TKINFO"
	.tkinfo
        /*0018*/ 	.word	0x00000002
        /*0030*/ 	.string	""
        /*0030*/ 	.string	"ptxas"
        /*0030*/ 	.string	"Cuda compilation tools, release 13.0, V13.0.88"
        /*0030*/ 	.string	"Build cuda_13.0.r13.0/compiler.36424714_0"
        /*0030*/ 	.string	"-arch sm_100 -m 64 "



//--------------------- .note.nv.cuinfo           --------------------------
	.section	.note.nv.cuinfo,"",@"SHT_NOTE"
	.sectionflags	@"SHF_NOTE_NV_CUINFO"
        /*0018*/ 	.short	0x0002
        /*001a*/ 	.short	0x0064
        /*001c*/ 	.short	0x0082
	.zero		2


//--------------------- .nv.info                  --------------------------
	.section	.nv.info,"",@"SHT_CUDA_INFO"
	.align	4


	//----- nvinfo : EIATTR_REGCOUNT
	.align		4
        /*0000*/ 	.byte	0x04, 0x2f
        /*0002*/ 	.short	(.L_1 - .L_0)
	.align		4
.L_0:
        /*0004*/ 	.word	index@(_Z9calPhase1iiPiii)
        /*0008*/ 	.word	0x00000016


	//----- nvinfo : EIATTR_FRAME_SIZE
	.align		4
.L_1:
        /*000c*/ 	.byte	0x04, 0x11
        /*000e*/ 	.short	(.L_3 - .L_2)
	.align		4
.L_2:
        /*0010*/ 	.word	index@(_Z9calPhase1iiPiii)
        /*0014*/ 	.word	0x00000000


	//----- nvinfo : EIATTR_REGCOUNT
	.align		4
.L_3:
        /*0018*/ 	.byte	0x04, 0x2f
        /*001a*/ 	.short	(.L_5 - .L_4)
	.align		4
.L_4:
        /*001c*/ 	.word	index@(_Z9calPhase2iiPiii)
        /*0020*/ 	.word	0x00000019


	//----- nvinfo : EIATTR_FRAME_SIZE
	.align		4
.L_5:
        /*0024*/ 	.byte	0x04, 0x11
        /*0026*/ 	.short	(.L_7 - .L_6)
	.align		4
.L_6:
        /*0028*/ 	.word	index@(_Z9calPhase2iiPiii)
        /*002c*/ 	.word	0x00000000


	//----- nvinfo : EIATTR_REGCOUNT
	.align		4
.L_7:
        /*0030*/ 	.byte	0x04, 0x2f
        /*0032*/ 	.short	(.L_9 - .L_8)
	.align		4
.L_8:
        /*0034*/ 	.word	index@(_Z9calPhase3iiPiiiii)
        /*0038*/ 	.word	0x0000001f


	//----- nvinfo : EIATTR_FRAME_SIZE
	.align		4
.L_9:
        /*003c*/ 	.byte	0x04, 0x11
        /*003e*/ 	.short	(.L_11 - .L_10)
	.align		4
.L_10:
        /*0040*/ 	.word	index@(_Z9calPhase3iiPiiiii)
        /*0044*/ 	.word	0x00000000


	//----- nvinfo : EIATTR_MIN_STACK_SIZE
	.align		4
.L_11:
        /*0048*/ 	.byte	0x04, 0x12
        /*004a*/ 	.short	(.L_13 - .L_12)
	.align		4
.L_12:
        /*004c*/ 	.word	index@(_Z9calPhase3iiPiiiii)
        /*0050*/ 	.word	0x00000000


	//----- nvinfo : EIATTR_MIN_STACK_SIZE
	.align		4
.L_13:
        /*0054*/ 	.byte	0x04, 0x12
        /*0056*/ 	.short	(.L_15 - .L_14)
	.align		4
.L_14:
        /*0058*/ 	.word	index@(_Z9calPhase2iiPiii)
        /*005c*/ 	.word	0x00000000


	//----- nvinfo : EIATTR_MIN_STACK_SIZE
	.align		4
.L_15:
        /*0060*/ 	.byte	0x04, 0x12
        /*0062*/ 	.short	(.L_17 - .L_16)
	.align		4
.L_16:
        /*0064*/ 	.word	index@(_Z9calPhase1iiPiii)
        /*0068*/ 	.word	0x00000000
.L_17:


//--------------------- .nv.compat                --------------------------
	.section	.nv.compat,"",@"SHT_CUDA_COMPAT_INFO"
	.align	4
        /*0000*/ 	.byte	0x02, 0x09, 0x00, 0x00, 0x02, 0x02, 0x01, 0x00, 0x02, 0x05, 0x05, 0x00, 0x03, 0x07, 0x01, 0x01
        /*0010*/ 	.byte	0x02, 0x03, 0x00, 0x00, 0x02, 0x06, 0x01, 0x00, 0x04, 0x0b, 0x08, 0x00, 0x09, 0x00, 0x00, 0x00
        /*0020*/ 	.byte	0x00, 0x00, 0x00, 0x00


//--------------------- .nv.info._Z9calPhase3iiPiiiii --------------------------
	.section	.nv.info._Z9calPhase3iiPiiiii,"",@"SHT_CUDA_INFO"
	.sectionflags	@""
	.align	4


	//----- nvinfo : EIATTR_CUDA_API_VERSION
	.align		4
        /*0000*/ 	.byte	0x04, 0x37
        /*0002*/ 	.short	(.L_19 - .L_18)
.L_18:
        /*0004*/ 	.word	0x00000082


	//----- nvinfo : EIATTR_KPARAM_INFO
	.align		4
.L_19:
        /*0008*/ 	.byte	0x04, 0x17
        /*000a*/ 	.short	(.L_21 - .L_20)
.L_20:
        /*000c*/ 	.word	0x00000000
        /*0010*/ 	.short	0x0006
        /*0012*/ 	.short	0x001c
        /*0014*/ 	.byte	0x00, 0xf0, 0x11, 0x00


	//----- nvinfo : EIATTR_KPARAM_INFO
	.align		4
.L_21:
        /*0018*/ 	.byte	0x04, 0x17
        /*001a*/ 	.short	(.L_23 - .L_22)
.L_22:
        /*001c*/ 	.word	0x00000000
        /*0020*/ 	.short	0x0005
        /*0022*/ 	.short	0x0018
        /*0024*/ 	.byte	0x00, 0xf0, 0x11, 0x00


	//----- nvinfo : EIATTR_KPARAM_INFO
	.align		4
.L_23:
        /*0028*/ 	.byte	0x04, 0x17
        /*002a*/ 	.short	(.L_25 - .L_24)
.L_24:
        /*002c*/ 	.word	0x00000000
        /*0030*/ 	.short	0x0004
        /*0032*/ 	.short	0x0014
        /*0034*/ 	.byte	0x00, 0xf0, 0x11, 0x00


	//----- nvinfo : EIATTR_KPARAM_INFO
	.align		4
.L_25:
        /*0038*/ 	.byte	0x04, 0x17
        /*003a*/ 	.short	(.L_27 - .L_26)
.L_26:
        /*003c*/ 	.word	0x00000000
        /*0040*/ 	.short	0x0003
        /*0042*/ 	.short	0x0010
        /*0044*/ 	.byte	0x00, 0xf0, 0x11, 0x00


	//----- nvinfo : EIATTR_KPARAM_INFO
	.align		4
.L_27:
        /*0048*/ 	.byte	0x04, 0x17
        /*004a*/ 	.short	(.L_29 - .L_28)
.L_28:
        /*004c*/ 	.word	0x00000000
        /*0050*/ 	.short	0x0002
        /*0052*/ 	.short	0x0008
        /*0054*/ 	.byte	0x00, 0xf5, 0x21, 0x00


	//----- nvinfo : EIATTR_KPARAM_INFO
	.align		4
.L_29:
        /*0058*/ 	.byte	0x04, 0x17
        /*005a*/ 	.short	(.L_31 - .L_30)
.L_30:
        /*005c*/ 	.word	0x00000000
        /*0060*/ 	.short	0x0001
        /*0062*/ 	.short	0x0004
        /*0064*/ 	.byte	0x00, 0xf0, 0x11, 0x00


	//----- nvinfo : EIATTR_KPARAM_INFO
	.align		4
.L_31:
        /*0068*/ 	.byte	0x04, 0x17
        /*006a*/ 	.short	(.L_33 - .L_32)
.L_32:
        /*006c*/ 	.word	0x00000000
        /*0070*/ 	.short	0x0000
        /*0072*/ 	.short	0x0000
        /*0074*/ 	.byte	0x00, 0xf0, 0x11, 0x00


	//----- nvinfo : EIATTR_SPARSE_MMA_MASK
	.align		4
.L_33:
        /*0078*/ 	.byte	0x03, 0x50
        /*007a*/ 	.short	0x0000


	//----- nvinfo : EIATTR_MAXREG_COUNT
	.align		4
        /*007c*/ 	.byte	0x03, 0x1b
        /*007e*/ 	.short	0x00ff


	//----- nvinfo : EIATTR_NUM_BARRIERS
	.align		4
        /*0080*/ 	.byte	0x02, 0x4c
        /*0082*/ 	.byte	0x01
	.zero		1


	//----- nvinfo : EIATTR_MERCURY_ISA_VERSION
	.align		4
        /*0084*/ 	.byte	0x03, 0x5f
        /*0086*/ 	.short	0x0101


	//----- nvinfo : EIATTR_VRC_CTA_INIT_COUNT
	.align		4
        /*0088*/ 	.byte	0x02, 0x4a
	.zero		1
	.zero		1


	//----- nvinfo : EIATTR_EXIT_INSTR_OFFSETS
	.align		4
        /*008c*/ 	.byte	0x04, 0x1c
        /*008e*/ 	.short	(.L_35 - .L_34)


	//   ....[0]....
.L_34:
        /*0090*/ 	.word	0x000000a0


	//   ....[1]....
        /*0094*/ 	.word	0x000002d0


	//   ....[2]....
        /*0098*/ 	.word	0x00000950


	//----- nvinfo : EIATTR_CBANK_PARAM_SIZE
	.align		4
.L_35:
        /*009c*/ 	.byte	0x03, 0x19
        /*009e*/ 	.short	0x0020


	//----- nvinfo : EIATTR_PARAM_CBANK
	.align		4
        /*00a0*/ 	.byte	0x04, 0x0a
        /*00a2*/ 	.short	(.L_37 - .L_36)
	.align		4
.L_36:
        /*00a4*/ 	.word	index@(.nv.constant0._Z9calPhase3iiPiiiii)
        /*00a8*/ 	.short	0x0380
        /*00aa*/ 	.short	0x0020


	//----- nvinfo : EIATTR_SW_WAR
	.align		4
.L_37:
        /*00ac*/ 	.byte	0x04, 0x36
        /*00ae*/ 	.short	(.L_39 - .L_38)
.L_38:
        /*00b0*/ 	.word	0x00000008
.L_39:


//--------------------- .nv.info._Z9calPhase2iiPiii --------------------------
	.section	.nv.info._Z9calPhase2iiPiii,"",@"SHT_CUDA_INFO"
	.sectionflags	@""
	.align	4


	//----- nvinfo : EIATTR_CUDA_API_VERSION
	.align		4
        /*0000*/ 	.byte	0x04, 0x37
        /*0002*/ 	.short	(.L_41 - .L_40)
.L_40:
        /*0004*/ 	.word	0x00000082


	//----- nvinfo : EIATTR_KPARAM_INFO
	.align		4
.L_41:
        /*0008*/ 	.byte	0x04, 0x17
        /*000a*/ 	.short	(.L_43 - .L_42)
.L_42:
        /*000c*/ 	.word	0x00000000
        /*0010*/ 	.short	0x0004
        /*0012*/ 	.short	0x0014
        /*0014*/ 	.byte	0x00, 0xf0, 0x11, 0x00


	//----- nvinfo : EIATTR_KPARAM_INFO
	.align		4
.L_43:
        /*0018*/ 	.byte	0x04, 0x17
        /*001a*/ 	.short	(.L_45 - .L_44)
.L_44:
        /*001c*/ 	.word	0x00000000
        /*0020*/ 	.short	0x0003
        /*0022*/ 	.short	0x0010
        /*0024*/ 	.byte	0x00, 0xf0, 0x11, 0x00


	//----- nvinfo : EIATTR_KPARAM_INFO
	.align		4
.L_45:
        /*0028*/ 	.byte	0x04, 0x17
        /*002a*/ 	.short	(.L_47 - .L_46)
.L_46:
        /*002c*/ 	.word	0x00000000
        /*0030*/ 	.short	0x0002
        /*0032*/ 	.short	0x0008
        /*0034*/ 	.byte	0x00, 0xf5, 0x21, 0x00


	//----- nvinfo : EIATTR_KPARAM_INFO
	.align		4
.L_47:
        /*0038*/ 	.byte	0x04, 0x17
        /*003a*/ 	.short	(.L_49 - .L_48)
.L_48:
        /*003c*/ 	.word	0x00000000
        /*0040*/ 	.short	0x0001
        /*0042*/ 	.short	0x0004
        /*0044*/ 	.byte	0x00, 0xf0, 0x11, 0x00


	//----- nvinfo : EIATTR_KPARAM_INFO
	.align		4
.L_49:
        /*0048*/ 	.byte	0x04, 0x17
        /*004a*/ 	.short	(.L_51 - .L_50)
.L_50:
        /*004c*/ 	.word	0x00000000
        /*0050*/ 	.short	0x0000
        /*0052*/ 	.short	0x0000
        /*0054*/ 	.byte	0x00, 0xf0, 0x11, 0x00


	//----- nvinfo : EIATTR_SPARSE_MMA_MASK
	.align		4
.L_51:
        /*0058*/ 	.byte	0x03, 0x50
        /*005a*/ 	.short	0x0000


	//----- nvinfo : EIATTR_MAXREG_COUNT
	.align		4
        /*005c*/ 	.byte	0x03, 0x1b
        /*005e*/ 	.short	0x00ff


	//----- nvinfo : EIATTR_NUM_BARRIERS
	.align		4
        /*0060*/ 	.byte	0x02, 0x4c
        /*0062*/ 	.byte	0x01
	.zero		1


	//----- nvinfo : EIATTR_MERCURY_ISA_VERSION
	.align		4
        /*0064*/ 	.byte	0x03, 0x5f
        /*0066*/ 	.short	0x0101


	//----- nvinfo : EIATTR_VRC_CTA_INIT_COUNT
	.align		4
        /*0068*/ 	.byte	0x02, 0x4a
	.zero		1
	.zero		1


	//----- nvinfo : EIATTR_EXIT_INSTR_OFFSETS
	.align		4
        /*006c*/ 	.byte	0x04, 0x1c
        /*006e*/ 	.short	(.L_53 - .L_52)


	//   ....[0]....
.L_52:
        /*0070*/ 	.word	0x00000040


	//   ....[1]....
        /*0074*/ 	.word	0x00000bb0


	//----- nvinfo : EIATTR_CBANK_PARAM_SIZE
	.align		4
.L_53:
        /*0078*/ 	.byte	0x03, 0x19
        /*007a*/ 	.short	0x0018


	//----- nvinfo : EIATTR_PARAM_CBANK
	.align		4
        /*007c*/ 	.byte	0x04, 0x0a
        /*007e*/ 	.short	(.L_55 - .L_54)
	.align		4
.L_54:
        /*0080*/ 	.word	index@(.nv.constant0._Z9calPhase2iiPiii)
        /*0084*/ 	.short	0x0380
        /*0086*/ 	.short	0x0018


	//----- nvinfo : EIATTR_SW_WAR
	.align		4
.L_55:
        /*0088*/ 	.byte	0x04, 0x36
        /*008a*/ 	.short	(.L_57 - .L_56)
.L_56:
        /*008c*/ 	.word	0x00000008
.L_57:


//--------------------- .nv.info._Z9calPhase1iiPiii --------------------------
	.section	.nv.info._Z9calPhase1iiPiii,"",@"SHT_CUDA_INFO"
	.sectionflags	@""
	.align	4


	//----- nvinfo : EIATTR_CUDA_API_VERSION
	.align		4
        /*0000*/ 	.byte	0x04, 0x37
        /*0002*/ 	.short	(.L_59 - .L_58)
.L_58:
        /*0004*/ 	.word	0x00000082


	//----- nvinfo : EIATTR_KPARAM_INFO
	.align		4
.L_59:
        /*0008*/ 	.byte	0x04, 0x17
        /*000a*/ 	.short	(.L_61 - .L_60)
.L_60:
        /*000c*/ 	.word	0x00000000
        /*0010*/ 	.short	0x0004
        /*0012*/ 	.short	0x0014
        /*0014*/ 	.byte	0x00, 0xf0, 0x11, 0x00


	//----- nvinfo : EIATTR_KPARAM_INFO
	.align		4
.L_61:
        /*0018*/ 	.byte	0x04, 0x17
        /*001a*/ 	.short	(.L_63 - .L_62)
.L_62:
        /*001c*/ 	.word	0x00000000
        /*0020*/ 	.short	0x0003
        /*0022*/ 	.short	0x0010
        /*0024*/ 	.byte	0x00, 0xf0, 0x11, 0x00


	//----- nvinfo : EIATTR_KPARAM_INFO
	.align		4
.L_63:
        /*0028*/ 	.byte	0x04, 0x17
        /*002a*/ 	.short	(.L_65 - .L_64)
.L_64:
        /*002c*/ 	.word	0x00000000
        /*0030*/ 	.short	0x0002
        /*0032*/ 	.short	0x0008
        /*0034*/ 	.byte	0x00, 0xf5, 0x21, 0x00


	//----- nvinfo : EIATTR_KPARAM_INFO
	.align		4
.L_65:
        /*0038*/ 	.byte	0x04, 0x17
        /*003a*/ 	.short	(.L_67 - .L_66)
.L_66:
        /*003c*/ 	.word	0x00000000
        /*0040*/ 	.short	0x0001
        /*0042*/ 	.short	0x0004
        /*0044*/ 	.byte	0x00, 0xf0, 0x11, 0x00


	//----- nvinfo : EIATTR_KPARAM_INFO
	.align		4
.L_67:
        /*0048*/ 	.byte	0x04, 0x17
        /*004a*/ 	.short	(.L_69 - .L_68)
.L_68:
        /*004c*/ 	.word	0x00000000
        /*0050*/ 	.short	0x0000
        /*0052*/ 	.short	0x0000
        /*0054*/ 	.byte	0x00, 0xf0, 0x11, 0x00


	//----- nvinfo : EIATTR_SPARSE_MMA_MASK
	.align		4
.L_69:
        /*0058*/ 	.byte	0x03, 0x50
        /*005a*/ 	.short	0x0000


	//----- nvinfo : EIATTR_MAXREG_COUNT
	.align		4
        /*005c*/ 	.byte	0x03, 0x1b
        /*005e*/ 	.short	0x00ff


	//----- nvinfo : EIATTR_NUM_BARRIERS
	.align		4
        /*0060*/ 	.byte	0x02, 0x4c
        /*0062*/ 	.byte	0x01
	.zero		1


	//----- nvinfo : EIATTR_MERCURY_ISA_VERSION
	.align		4
        /*0064*/ 	.byte	0x03, 0x5f
        /*0066*/ 	.short	0x0101


	//----- nvinfo : EIATTR_VRC_CTA_INIT_COUNT
	.align		4
        /*0068*/ 	.byte	0x02, 0x4a
	.zero		1
	.zero		1


	//----- nvinfo : EIATTR_EXIT_INSTR_OFFSETS
	.align		4
        /*006c*/ 	.byte	0x04, 0x1c
        /*006e*/ 	.short	(.L_71 - .L_70)


	//   ....[0]....
.L_70:
        /*0070*/ 	.word	0x000005d0


	//----- nvinfo : EIATTR_CBANK_PARAM_SIZE
	.align		4
.L_71:
        /*0074*/ 	.byte	0x03, 0x19
        /*0076*/ 	.short	0x0018


	//----- nvinfo : EIATTR_PARAM_CBANK
	.align		4
        /*0078*/ 	.byte	0x04, 0x0a
        /*007a*/ 	.short	(.L_73 - .L_72)
	.align		4
.L_72:
        /*007c*/ 	.word	index@(.nv.constant0._Z9calPhase1iiPiii)
        /*0080*/ 	.short	0x0380
        /*0082*/ 	.short	0x0018


	//----- nvinfo : EIATTR_SW_WAR
	.align		4
.L_73:
        /*0084*/ 	.byte	0x04, 0x36
        /*0086*/ 	.short	(.L_75 - .L_74)
.L_74:
        /*0088*/ 	.word	0x00000008
.L_75:


//--------------------- .nv.callgraph             --------------------------
	.section	.nv.callgraph,"",@"SHT_CUDA_CALLGRAPH"
	.align	4
	.sectionentsize	8
	.align		4
        /*0000*/ 	.word	0x00000000
	.align		4
        /*0004*/ 	.word	0xffffffff
	.align		4
        /*0008*/ 	.word	0x00000000
	.align		4
        /*000c*/ 	.word	0xfffffffe
	.align		4
        /*0010*/ 	.word	0x00000000
	.align		4
        /*0014*/ 	.word	0xfffffffd
	.align		4
        /*0018*/ 	.word	0x00000000
	.align		4
        /*001c*/ 	.word	0xfffffffc


//--------------------- .text._Z9calPhase3iiPiiiii --------------------------
	.section	.text._Z9calPhase3iiPiiiii,"ax",@progbits
	.align	128
        .global         _Z9calPhase3iiPiiiii
        .type           _Z9calPhase3iiPiiiii,@function
        .size           _Z9calPhase3iiPiiiii,(.L_x_17 - _Z9calPhase3iiPiiiii)
        .other          _Z9calPhase3iiPiiiii,@"STO_CUDA_ENTRY STV_DEFAULT"
_Z9calPhase3iiPiiiii:
.text._Z9calPhase3iiPiiiii:
[----:B------:R-:W-:Y:S01]  /*0000*/  LDC R1, c[0x0][0x37c] ;  /* 0x0000df00ff017b82 */ /* 0x000fe20000000800 */
[----:B------:R-:W0:Y:S07]  /*0010*/  LDCU.64 UR6, c[0x0][0x398] ;  /* 0x00007300ff0677ac */ /* 0x000e2e0008000a00 */
[----:B------:R-:W1:Y:S01]  /*0020*/  S2UR UR5, SR_CTAID.X ;  /* 0x00000000000579c3 */ /* 0x000e620000002500 */
[----:B------:R-:W2:Y:S07]  /*0030*/  S2R R15, SR_CTAID.Y ;  /* 0x00000000000f7919 */ /* 0x000eae0000002600 */
[----:B------:R-:W3:Y:S01]  /*0040*/  LDC R4, c[0x0][0x384] ;  /* 0x0000e100ff047b82 */ /* 0x000ee20000000800 */
[----:B0-----:R-:W-:-:S04]  /*0050*/  UISETP.NE.AND UP0, UPT, UR6, 0x1, UPT ;  /* 0x000000010600788c */ /* 0x001fc8000bf05270 */
[----:B------:R-:W-:-:S04]  /*0060*/  USEL UR4, UR7, URZ, !UP0 ;  /* 0x000000ff07047287 */ /* 0x000fc8000c000000 */
[----:B-1----:R-:W-:-:S06]  /*0070*/  UIADD3 UR4, UPT, UPT, UR4, UR5, URZ ;  /* 0x0000000504047290 */ /* 0x002fcc000fffe0ff */
[----:B---3--:R-:W-:-:S04]  /*0080*/  ISETP.NE.AND P0, PT, R4, UR4, PT ;  /* 0x0000000404007c0c */ /* 0x008fc8000bf05270 */
[----:B--2---:R-:W-:-:S13]  /*0090*/  ISETP.EQ.OR P0, PT, R15, R4, !P0 ;  /* 0x000000040f00720c */ /* 0x004fda0004702670 */
[----:B------:R-:W-:Y:S05]  /*00a0*/  @P0 EXIT ;  /* 0x000000000000094d */ /* 0x000fea0003800000 */
[----:B------:R-:W0:Y:S01]  /*00b0*/  S2R R12, SR_TID.X ;  /* 0x00000000000c7919 */ /* 0x000e220000002100 */
[----:B------:R-:W0:Y:S01]  /*00c0*/  LDC R7, c[0x0][0x360] ;  /* 0x0000d800ff077b82 */ /* 0x000e220000000800 */
[----:B------:R-:W1:Y:S01]  /*00d0*/  LDCU UR5, c[0x0][0x364] ;  /* 0x00006c80ff0577ac */ /* 0x000e620008000800 */
[----:B------:R-:W2:Y:S01]  /*00e0*/  S2R R0, SR_TID.Y ;  /* 0x0000000000007919 */ /* 0x000ea20000002200 */
[----:B------:R-:W3:Y:S05]  /*00f0*/  LDCU UR8, c[0x0][0x394] ;  /* 0x00007280ff0877ac */ /* 0x000eea0008000800 */
[----:B------:R-:W2:Y:S01]  /*0100*/  LDC R5, c[0x0][0x380] ;  /* 0x0000e000ff057b82 */ /* 0x000ea20000000800 */
[----:B------:R-:W4:Y:S01]  /*0110*/  LDCU.64 UR6, c[0x0][0x358] ;  /* 0x00006b00ff0677ac */ /* 0x000f220008000a00 */
[----:B------:R-:W5:Y:S06]  /*0120*/  LDCU UR9, c[0x0][0x390] ;  /* 0x00007200ff0977ac */ /* 0x000f6c0008000800 */
[----:B------:R-:W4:Y:S01]  /*0130*/  LDC.64 R2, c[0x0][0x388] ;  /* 0x0000e200ff027b82 */ /* 0x000f220000000a00 */
[----:B0-----:R-:W-:-:S02]  /*0140*/  IMAD R6, R7, UR4, R12 ;  /* 0x0000000407067c24 */ /* 0x001fc4000f8e020c */
[CC--:B--2---:R-:W-:Y:S02]  /*0150*/  IMAD R7, R4.reuse, R5.reuse, R0 ;  /* 0x0000000504077224 */ /* 0x0c4fe400078e0200 */
[----:B------:R-:W-:Y:S02]  /*0160*/  IMAD R4, R4, R5, R12 ;  /* 0x0000000504047224 */ /* 0x000fe400078e020c */
[----:B-1----:R-:W-:Y:S02]  /*0170*/  IMAD R15, R15, UR5, R0 ;  /* 0x000000050f0f7c24 */ /* 0x002fe4000f8e0200 */
[----:B---3--:R-:W-:Y:S02]  /*0180*/  IMAD R7, R6, UR8, R7 ;  /* 0x0000000806077c24 */ /* 0x008fe4000f8e0207 */
[----:B------:R-:W-:Y:S02]  /*0190*/  IMAD R11, R4, UR8, R15 ;  /* 0x00000008040b7c24 */ /* 0x000fe4000f8e020f */
[----:B----4-:R-:W-:-:S04]  /*01a0*/  IMAD.WIDE R8, R7, 0x4, R2 ;  /* 0x0000000407087825 */ /* 0x010fc800078e0202 */
[----:B------:R-:W-:Y:S02]  /*01b0*/  IMAD.WIDE R10, R11, 0x4, R2 ;  /* 0x000000040b0a7825 */ /* 0x000fe400078e0202 */
[----:B------:R0:W2:Y:S04]  /*01c0*/  LDG.E R8, desc[UR6][R8.64] ;  /* 0x0000000608087981 */ /* 0x0000a8000c1e1900 */
[----:B------:R-:W3:Y:S01]  /*01d0*/  LDG.E R10, desc[UR6][R10.64] ;  /* 0x000000060a0a7981 */ /* 0x000ee2000c1e1900 */
[----:B------:R-:W1:Y:S01]  /*01e0*/  S2UR UR5, SR_CgaCtaId ;  /* 0x00000000000579c3 */ /* 0x000e620000008800 */
[----:B------:R-:W-:Y:S01]  /*01f0*/  UMOV UR4, 0x400 ;  /* 0x0000040000047882 */ /* 0x000fe20000000000 */
[-C--:B------:R-:W-:Y:S02]  /*0200*/  IMAD R4, R5, R5.reuse, RZ ;  /* 0x0000000505047224 */ /* 0x080fe400078e02ff */
[----:B------:R-:W-:Y:S01]  /*0210*/  IMAD R7, R12, R5, RZ ;  /* 0x000000050c077224 */ /* 0x000fe200078e02ff */
[----:B------:R-:W-:Y:S01]  /*0220*/  VIMNMX R12, PT, PT, R6, R15, !PT ;  /* 0x0000000f060c7248 */ /* 0x000fe20007fe0100 */
[----:B------:R-:W-:-:S02]  /*0230*/  IMAD.SHL.U32 R13, R4, 0x4, RZ ;  /* 0x00000004040d7824 */ /* 0x000fc400078e00ff */
[----:B------:R-:W-:Y:S01]  /*0240*/  IMAD.IADD R17, R7, 0x1, R0 ;  /* 0x0000000107117824 */ /* 0x000fe200078e0200 */
[----:B-----5:R-:W-:Y:S01]  /*0250*/  ISETP.GE.AND P0, PT, R12, UR9, PT ;  /* 0x000000090c007c0c */ /* 0x020fe2000bf06270 */
[----:B-1----:R-:W-:-:S06]  /*0260*/  ULEA UR4, UR5, UR4, 0x18 ;  /* 0x0000000405047291 */ /* 0x002fcc000f8ec0ff */
[----:B------:R-:W-:Y:S01]  /*0270*/  VIADD R4, R13, UR4 ;  /* 0x000000040d047c36 */ /* 0x000fe20008000000 */
[----:B0-----:R-:W-:-:S03]  /*0280*/  LEA R9, R17, UR4, 0x2 ;  /* 0x0000000411097c11 */ /* 0x001fc6000f8e10ff */
[----:B------:R-:W-:Y:S02]  /*0290*/  IMAD R17, R17, 0x4, R4 ;  /* 0x0000000411117824 */ /* 0x000fe400078e0204 */
[----:B--2---:R0:W-:Y:S04]  /*02a0*/  STS [R9], R8 ;  /* 0x0000000809007388 */ /* 0x0041e80000000800 */
[----:B---3--:R0:W-:Y:S01]  /*02b0*/  STS [R17], R10 ;  /* 0x0000000a11007388 */ /* 0x0081e20000000800 */
[----:B------:R-:W-:Y:S06]  /*02c0*/  BAR.SYNC.DEFER_BLOCKING 0x0 ;  /* 0x0000000000007b1d */ /* 0x000fec0000010000 */
[----:B------:R-:W-:Y:S05]  /*02d0*/  @P0 EXIT ;  /* 0x000000000000094d */ /* 0x000fea0003800000 */
[----:B------:R-:W-:-:S04]  /*02e0*/  IMAD R15, R6, UR8, R15 ;  /* 0x00000008060f7c24 */ /* 0x000fc8000f8e020f */
[----:B------:R-:W-:-:S05]  /*02f0*/  IMAD.WIDE R2, R15, 0x4, R2 ;  /* 0x000000040f027825 */ /* 0x000fca00078e0202 */
[----:B------:R1:W5:Y:S01]  /*0300*/  LDG.E R21, desc[UR6][R2.64] ;  /* 0x0000000602157981 */ /* 0x000362000c1e1900 */
[----:B------:R-:W-:-:S13]  /*0310*/  ISETP.GE.AND P0, PT, R5, 0x1, PT ;  /* 0x000000010500780c */ /* 0x000fda0003f06270 */
[----:B-1----:R-:W-:Y:S05]  /*0320*/  @!P0 BRA `(.L_x_0) ;  /* 0x0000000400848947 */ /* 0x002fea0003800000 */
[C---:B------:R-:W-:Y:S01]  /*0330*/  ISETP.GE.U32.AND P1, PT, R5.reuse, 0x8, PT ;  /* 0x000000080500780c */ /* 0x040fe20003f26070 */
[----:B------:R-:W-:Y:S01]  /*0340*/  IMAD.MOV.U32 R6, RZ, RZ, RZ ;  /* 0x000000ffff067224 */ /* 0x000fe200078e00ff */
[----:B------:R-:W-:-:S04]  /*0350*/  LOP3.LUT R25, R5, 0x7, RZ, 0xc0, !PT ;  /* 0x0000000705197812 */ /* 0x000fc800078ec0ff */
[----:B------:R-:W-:-:S07]  /*0360*/  ISETP.NE.AND P0, PT, R25, RZ, PT ;  /* 0x000000ff1900720c */ /* 0x000fce0003f05270 */
[----:B------:R-:W-:Y:S06]  /*0370*/  @!P1 BRA `(.L_x_1) ;  /* 0x0000000000a89947 */ /* 0x000fec0003800000 */
[----:B0-----:R-:W-:Y:S02]  /*0380*/  LEA R8, R0, R13, 0x2 ;  /* 0x0000000d00087211 */ /* 0x001fe400078e10ff */
[----:B------:R-:W-:Y:S02]  /*0390*/  LEA R9, R7, UR4, 0x2 ;  /* 0x0000000407097c11 */ /* 0x000fe4000f8e10ff */
[----:B------:R-:W-:Y:S01]  /*03a0*/  LOP3.LUT R6, R5, 0x7ffffff8, RZ, 0xc0, !PT ;  /* 0x7ffffff805067812 */ /* 0x000fe200078ec0ff */
[----:B------:R-:W-:Y:S02]  /*03b0*/  VIADD R8, R8, UR4 ;  /* 0x0000000408087c36 */ /* 0x000fe40008000000 */
[----:B------:R-:W-:Y:S02]  /*03c0*/  VIADD R9, R9, 0x10 ;  /* 0x0000001009097836 */ /* 0x000fe40000000000 */
[----:B------:R-:W-:-:S07]  /*03d0*/  IMAD.MOV R10, RZ, RZ, -R6 ;  /* 0x000000ffff0a7224 */ /* 0x000fce00078e0a06 */
.L_x_2:
[----:B------:R-:W-:Y:S01]  /*03e0*/  LDS R22, [R9+-0x10] ;  /* 0xfffff00009167984 */ /* 0x000fe20000000800 */
[C---:B------:R-:W-:Y:S02]  /*03f0*/  IMAD R20, R5.reuse, 0x4, R8 ;  /* 0x0000000405147824 */ /* 0x040fe400078e0208 */
[----:B------:R-:W-:Y:S01]  /*0400*/  VIADD R10, R10, 0x8 ;  /* 0x000000080a0a7836 */ /* 0x000fe20000000000 */
[----:B------:R0:W1:Y:S02]  /*0410*/  LDS R23, [R8] ;  /* 0x0000000008177984 */ /* 0x0000640000000800 */
[C---:B------:R-:W-:Y:S02]  /*0420*/  LEA R18, R5.reuse, R20, 0x2 ;  /* 0x0000001405127211 */ /* 0x040fe400078e10ff */
[----:B------:R-:W-:Y:S01]  /*0430*/  LDS R11, [R9+-0xc] ;  /* 0xfffff400090b7984 */ /* 0x000fe20000000800 */
[----:B------:R-:W-:Y:S02]  /*0440*/  ISETP.NE.AND P1, PT, R10, RZ, PT ;  /* 0x000000ff0a00720c */ /* 0x000fe40003f25270 */
[C---:B------:R-:W-:Y:S01]  /*0450*/  IMAD R16, R5.reuse, 0x4, R18 ;  /* 0x0000000405107824 */ /* 0x040fe200078e0212 */
[----:B------:R-:W2:Y:S01]  /*0460*/  LDS R20, [R20] ;  /* 0x0000000014147984 */ /* 0x000ea20000000800 */
[----:B0-----:R-:W-:-:S02]  /*0470*/  IMAD R8, R5, 0x20, R8 ;  /* 0x0000002005087824 */ /* 0x001fc400078e0208 */
[C---:B------:R-:W-:Y:S01]  /*0480*/  IMAD R14, R5.reuse, 0x4, R16 ;  /* 0x00000004050e7824 */ /* 0x040fe200078e0210 */
[----:B------:R-:W-:Y:S03]  /*0490*/  LDS R19, [R9+-0x8] ;  /* 0xfffff80009137984 */ /* 0x000fe60000000800 */
[C---:B------:R-:W-:Y:S01]  /*04a0*/  IMAD R12, R5.reuse, 0x4, R14 ;  /* 0x00000004050c7824 */ /* 0x040fe200078e020e */
[----:B------:R-:W0:Y:S03]  /*04b0*/  LDS R18, [R18] ;  /* 0x0000000012127984 */ /* 0x000e260000000800 */
[----:B------:R-:W-:Y:S01]  /*04c0*/  IMAD R28, R5, 0x4, R12 ;  /* 0x00000004051c7824 */ /* 0x000fe200078e020c */
[----:B------:R-:W-:Y:S04]  /*04d0*/  LDS R17, [R9+-0x4] ;  /* 0xfffffc0009117984 */ /* 0x000fe80000000800 */
[----:B------:R-:W3:Y:S04]  /*04e0*/  LDS R16, [R16] ;  /* 0x0000000010107984 */ /* 0x000ee80000000800 */
[----:B------:R-:W-:Y:S04]  /*04f0*/  LDS R15, [R9] ;  /* 0x00000000090f7984 */ /* 0x000fe80000000800 */
[----:B------:R-:W4:Y:S04]  /*0500*/  LDS R14, [R14] ;  /* 0x000000000e0e7984 */ /* 0x000f280000000800 */
[----:B------:R-:W-:Y:S04]  /*0510*/  LDS R12, [R12] ;  /* 0x000000000c0c7984 */ /* 0x000fe80000000800 */
[----:B------:R-:W4:Y:S01]  /*0520*/  LDS R13, [R9+0x4] ;  /* 0x00000400090d7984 */ /* 0x000f220000000800 */
[----:B-1---5:R-:W-:-:S02]  /*0530*/  VIADDMNMX R26, R23, R22, R21, PT ;  /* 0x00000016171a7246 */ /* 0x022fc40003800115 */
[----:B------:R-:W-:Y:S01]  /*0540*/  LEA R21, R5, R28, 0x2 ;  /* 0x0000001c05157211 */ /* 0x000fe200078e10ff */
[----:B------:R-:W-:Y:S04]  /*0550*/  LDS R23, [R28] ;  /* 0x000000001c177984 */ /* 0x000fe80000000800 */
[----:B------:R-:W1:Y:S01]  /*0560*/  LDS R24, [R9+0x8] ;  /* 0x0000080009187984 */ /* 0x000e620000000800 */
[----:B--2---:R-:W-:-:S03]  /*0570*/  VIADDMNMX R11, R20, R11, R26, PT ;  /* 0x0000000b140b7246 */ /* 0x004fc6000380011a */
[----:B------:R-:W-:Y:S04]  /*0580*/  LDS R21, [R21] ;  /* 0x0000000015157984 */ /* 0x000fe80000000800 */
[----:B------:R2:W1:Y:S01]  /*0590*/  LDS R22, [R9+0xc] ;  /* 0x00000c0009167984 */ /* 0x0004620000000800 */
[----:B0-----:R-:W-:-:S04]  /*05a0*/  VIADDMNMX R11, R18, R19, R11, PT ;  /* 0x00000013120b7246 */ /* 0x001fc8000380010b */
[----:B---3--:R-:W-:Y:S01]  /*05b0*/  VIADDMNMX R11, R16, R17, R11, PT ;  /* 0x00000011100b7246 */ /* 0x008fe2000380010b */
[----:B--2---:R-:W-:-:S03]  /*05c0*/  VIADD R9, R9, 0x20 ;  /* 0x0000002009097836 */ /* 0x004fc60000000000 */
[----:B----4-:R-:W-:-:S04]  /*05d0*/  VIADDMNMX R11, R14, R15, R11, PT ;  /* 0x0000000f0e0b7246 */ /* 0x010fc8000380010b */
[----:B------:R-:W-:-:S04]  /*05e0*/  VIADDMNMX R11, R12, R13, R11, PT ;  /* 0x0000000d0c0b7246 */ /* 0x000fc8000380010b */
[----:B-1----:R-:W-:-:S04]  /*05f0*/  VIADDMNMX R11, R23, R24, R11, PT ;  /* 0x00000018170b7246 */ /* 0x002fc8000380010b */
[----:B------:R-:W-:Y:S01]  /*0600*/  VIADDMNMX R21, R21, R22, R11, PT ;  /* 0x0000001615157246 */ /* 0x000fe2000380010b */
[----:B------:R-:W-:Y:S06]  /*0610*/  @P1 BRA `(.L_x_2) ;  /* 0xfffffffc00701947 */ /* 0x000fec000383ffff */
.L_x_1:
[----:B------:R-:W-:Y:S05]  /*0620*/  @!P0 BRA `(.L_x_0) ;  /* 0x0000000000c48947 */ /* 0x000fea0003800000 */
[----:B------:R-:W-:Y:S02]  /*0630*/  ISETP.GE.U32.AND P0, PT, R25, 0x4, PT ;  /* 0x000000041900780c */ /* 0x000fe40003f06070 */
[----:B------:R-:W-:-:S04]  /*0640*/  LOP3.LUT R13, R5, 0x3, RZ, 0xc0, !PT ;  /* 0x00000003050d7812 */ /* 0x000fc800078ec0ff */
[----:B------:R-:W-:-:S07]  /*0650*/  ISETP.NE.AND P1, PT, R13, RZ, PT ;  /* 0x000000ff0d00720c */ /* 0x000fce0003f25270 */
[----:B------:R-:W-:Y:S06]  /*0660*/  @!P0 BRA `(.L_x_3) ;  /* 0x0000000000508947 */ /* 0x000fec0003800000 */
[C---:B0-----:R-:W-:Y:S02]  /*0670*/  IMAD R9, R6.reuse, R5, R0 ;  /* 0x0000000506097224 */ /* 0x041fe400078e0200 */
[----:B------:R-:W-:Y:S01]  /*0680*/  IMAD.IADD R8, R7, 0x1, R6 ;  /* 0x0000000107087824 */ /* 0x000fe200078e0206 */
[----:B------:R-:W-:Y:S02]  /*0690*/  IADD3 R6, PT, PT, R6, 0x4, RZ ;  /* 0x0000000406067810 */ /* 0x000fe40007ffe0ff */
[----:B------:R-:W-:Y:S02]  /*06a0*/  LEA R12, R9, R4, 0x2 ;  /* 0x00000004090c7211 */ /* 0x000fe400078e10ff */
[----:B------:R-:W-:-:S03]  /*06b0*/  LEA R8, R8, UR4, 0x2 ;  /* 0x0000000408087c11 */ /* 0x000fc6000f8e10ff */
[C---:B------:R-:W-:Y:S01]  /*06c0*/  IMAD R16, R5.reuse, 0x4, R12 ;  /* 0x0000000405107824 */ /* 0x040fe200078e020c */
[----:B------:R-:W-:Y:S03]  /*06d0*/  LDS R9, [R12] ;  /* 0x000000000c097984 */ /* 0x000fe60000000800 */
[C---:B------:R-:W-:Y:S01]  /*06e0*/  IMAD R20, R5.reuse, 0x4, R16 ;  /* 0x0000000405147824 */ /* 0x040fe200078e0210 */
[----:B------:R-:W0:Y:S03]  /*06f0*/  LDS R10, [R8] ;  /* 0x00000000080a7984 */ /* 0x000e260000000800 */
[----:B------:R-:W-:Y:S01]  /*0700*/  IMAD R11, R5, 0x4, R20 ;  /* 0x00000004050b7824 */ /* 0x000fe200078e0214 */
[----:B------:R-:W-:Y:S04]  /*0710*/  LDS R14, [R8+0x4] ;  /* 0x00000400080e7984 */ /* 0x000fe80000000800 */
[----:B------:R-:W1:Y:S04]  /*0720*/  LDS R16, [R16] ;  /* 0x0000000010107984 */ /* 0x000e680000000800 */
[----:B------:R-:W-:Y:S04]  /*0730*/  LDS R18, [R8+0x8] ;  /* 0x0000080008127984 */ /* 0x000fe80000000800 */
[----:B------:R-:W2:Y:S04]  /*0740*/  LDS R20, [R20] ;  /* 0x0000000014147984 */ /* 0x000ea80000000800 */
[----:B------:R-:W-:Y:S04]  /*0750*/  LDS R22, [R8+0xc] ;  /* 0x00000c0008167984 */ /* 0x000fe80000000800 */
[----:B------:R-:W3:Y:S01]  /*0760*/  LDS R11, [R11] ;  /* 0x000000000b0b7984 */ /* 0x000ee20000000800 */
[----:B0----5:R-:W-:-:S04]  /*0770*/  VIADDMNMX R9, R9, R10, R21, PT ;  /* 0x0000000a09097246 */ /* 0x021fc80003800115 */
[----:B-1----:R-:W-:-:S04]  /*0780*/  VIADDMNMX R9, R16, R14, R9, PT ;  /* 0x0000000e10097246 */ /* 0x002fc80003800109 */
[----:B--2---:R-:W-:-:S04]  /*0790*/  VIADDMNMX R9, R20, R18, R9, PT ;  /* 0x0000001214097246 */ /* 0x004fc80003800109 */
[----:B---3--:R-:W-:-:S07]  /*07a0*/  VIADDMNMX R21, R11, R22, R9, PT ;  /* 0x000000160b157246 */ /* 0x008fce0003800109 */
.L_x_3:
[----:B------:R-:W-:Y:S05]  /*07b0*/  @!P1 BRA `(.L_x_0) ;  /* 0x0000000000609947 */ /* 0x000fea0003800000 */
[----:B------:R-:W-:Y:S02]  /*07c0*/  ISETP.NE.AND P0, PT, R13, 0x1, PT ;  /* 0x000000010d00780c */ /* 0x000fe40003f05270 */
[----:B0-----:R-:W-:-:S04]  /*07d0*/  LOP3.LUT R8, R5, 0x1, RZ, 0xc0, !PT ;  /* 0x0000000105087812 */ /* 0x001fc800078ec0ff */
[----:B------:R-:W-:-:S07]  /*07e0*/  ISETP.NE.U32.AND P1, PT, R8, 0x1, PT ;  /* 0x000000010800780c */ /* 0x000fce0003f25070 */
[----:B------:R-:W-:Y:S06]  /*07f0*/  @!P0 BRA `(.L_x_4) ;  /* 0x0000000000308947 */ /* 0x000fec0003800000 */
[C---:B------:R-:W-:Y:S02]  /*0800*/  IMAD R9, R6.reuse, R5, R0 ;  /* 0x0000000506097224 */ /* 0x040fe400078e0200 */
[----:B------:R-:W-:Y:S01]  /*0810*/  IMAD.IADD R8, R7, 0x1, R6 ;  /* 0x0000000107087824 */ /* 0x000fe200078e0206 */
[----:B------:R-:W-:Y:S01]  /*0820*/  IADD3 R6, PT, PT, R6, 0x2, RZ ;  /* 0x0000000206067810 */ /* 0x000fe20007ffe0ff */
[----:B------:R-:W-:-:S03]  /*0830*/  IMAD R12, R9, 0x4, R4 ;  /* 0x00000004090c7824 */ /* 0x000fc600078e0204 */
[----:B------:R-:W-:Y:S01]  /*0840*/  LEA R8, R8, UR4, 0x2 ;  /* 0x0000000408087c11 */ /* 0x000fe2000f8e10ff */
[----:B------:R-:W-:Y:S01]  /*0850*/  IMAD R11, R5, 0x4, R12 ;  /* 0x00000004050b7824 */ /* 0x000fe200078e020c */
[----:B------:R-:W-:Y:S04]  /*0860*/  LDS R9, [R12] ;  /* 0x000000000c097984 */ /* 0x000fe80000000800 */
[----:B------:R-:W0:Y:S04]  /*0870*/  LDS R10, [R8] ;  /* 0x00000000080a7984 */ /* 0x000e280000000800 */
[----:B------:R-:W-:Y:S04]  /*0880*/  LDS R14, [R8+0x4] ;  /* 0x00000400080e7984 */ /* 0x000fe80000000800 */
[----:B------:R-:W1:Y:S01]  /*0890*/  LDS R11, [R11] ;  /* 0x000000000b0b7984 */ /* 0x000e620000000800 */
[----:B0----5:R-:W-:-:S04]  /*08a0*/  VIADDMNMX R9, R9, R10, R21, PT ;  /* 0x0000000a09097246 */ /* 0x021fc80003800115 */
[----:B-1----:R-:W-:-:S07]  /*08b0*/  VIADDMNMX R21, R11, R14, R9, PT ;  /* 0x0000000e0b157246 */ /* 0x002fce0003800109 */
.L_x_4:
[----:B------:R-:W-:Y:S05]  /*08c0*/  @P1 BRA `(.L_x_0) ;  /* 0x00000000001c1947 */ /* 0x000fea0003800000 */
[----:B------:R-:W-:Y:S02]  /*08d0*/  IMAD R5, R6, R5, R0 ;  /* 0x0000000506057224 */ /* 0x000fe400078e0200 */
[----:B------:R-:W-:Y:S02]  /*08e0*/  IMAD.IADD R6, R7, 0x1, R6 ;  /* 0x0000000107067824 */ /* 0x000fe400078e0206 */
[----:B------:R-:W-:-:S03]  /*08f0*/  IMAD R5, R5, 0x4, R4 ;  /* 0x0000000405057824 */ /* 0x000fc600078e0204 */
[----:B------:R-:W-:-:S03]  /*0900*/  LEA R6, R6, UR4, 0x2 ;  /* 0x0000000406067c11 */ /* 0x000fc6000f8e10ff */
[----:B------:R-:W-:Y:S04]  /*0910*/  LDS R5, [R5] ;  /* 0x0000000005057984 */ /* 0x000fe80000000800 */
[----:B------:R-:W0:Y:S02]  /*0920*/  LDS R6, [R6] ;  /* 0x0000000006067984 */ /* 0x000e240000000800 */
[----:B0----5:R-:W-:-:S07]  /*0930*/  VIADDMNMX R21, R5, R6, R21, PT ;  /* 0x0000000605157246 */ /* 0x021fce0003800115 */
.L_x_0:
[----:B-----5:R-:W-:Y:S01]  /*0940*/  STG.E desc[UR6][R2.64], R21 ;  /* 0x0000001502007986 */ /* 0x020fe2000c101906 */
[----:B------:R-:W-:Y:S05]  /*0950*/  EXIT ;  /* 0x000000000000794d */ /* 0x000fea0003800000 */
.L_x_5:
[----:B------:R-:W-:-:S00]  /*0960*/  BRA `(.L_x_5) ;  /* 0xfffffffc00fc7947 */ /* 0x000fc0000383ffff */
[----:B------:R-:W-:-:S00]  /*0970*/  NOP ;  /* 0x0000000000007918 */ /* 0x000fc00000000000 */
        /* <DEDUP_REMOVED lines=8> */
.L_x_17:


//--------------------- .text._Z9calPhase2iiPiii  --------------------------
	.section	.text._Z9calPhase2iiPiii,"ax",@progbits
	.align	128
        .global         _Z9calPhase2iiPiii
        .type           _Z9calPhase2iiPiii,@function
        .size           _Z9calPhase2iiPiii,(.L_x_18 - _Z9calPhase2iiPiii)
        .other          _Z9calPhase2iiPiii,@"STO_CUDA_ENTRY STV_DEFAULT"
_Z9calPhase2iiPiii:
.text._Z9calPhase2iiPiii:
[----:B------:R-:W-:Y:S08]  /*0000*/  LDC R1, c[0x0][0x37c] ;  /* 0x0000df00ff017b82 */ /* 0x000ff00000000800 */
[----:B------:R-:W0:Y:S08]  /*0010*/  S2UR UR6, SR_CTAID.X ;  /* 0x00000000000679c3 */ /* 0x000e300000002500 */
[----:B------:R-:W0:Y:S02]  /*0020*/  LDC R4, c[0x0][0x384] ;  /* 0x0000e100ff047b82 */ /* 0x000e240000000800 */
[----:B0-----:R-:W-:-:S13]  /*0030*/  ISETP.NE.AND P0, PT, R4, UR6, PT ;  /* 0x0000000604007c0c */ /* 0x001fda000bf05270 */
[----:B------:R-:W-:Y:S05]  /*0040*/  @!P0 EXIT ;  /* 0x000000000000894d */ /* 0x000fea0003800000 */
[----:B------:R-:W0:Y:S01]  /*0050*/  S2R R12, SR_CTAID.Y ;  /* 0x00000000000c7919 */ /* 0x000e220000002600 */
[----:B------:R-:W1:Y:S01]  /*0060*/  LDCU UR4, c[0x0][0x380] ;  /* 0x00007000ff0477ac */ /* 0x000e620008000800 */
[----:B------:R-:W2:Y:S01]  /*0070*/  LDC.64 R2, c[0x0][0x388] ;  /* 0x0000e200ff027b82 */ /* 0x000ea20000000a00 */
[----:B------:R-:W3:Y:S01]  /*0080*/  S2R R0, SR_TID.Y ;  /* 0x0000000000007919 */ /* 0x000ee20000002200 */
[----:B------:R-:W4:Y:S01]  /*0090*/  LDCU UR7, c[0x0][0x394] ;  /* 0x00007280ff0777ac */ /* 0x000f220008000800 */
[----:B------:R-:W5:Y:S01]  /*00a0*/  S2R R10, SR_TID.X ;  /* 0x00000000000a7919 */ /* 0x000f620000002100 */
[----:B-1----:R-:W-:Y:S01]  /*00b0*/  IMAD.U32 R5, RZ, RZ, UR4 ;  /* 0x00000004ff057e24 */ /* 0x002fe2000f8e00ff */
[----:B------:R-:W1:Y:S01]  /*00c0*/  LDCU.64 UR4, c[0x0][0x358] ;  /* 0x00006b00ff0477ac */ /* 0x000e620008000a00 */
[----:B0-----:R-:W-:Y:S02]  /*00d0*/  ISETP.NE.AND P0, PT, R12, 0x1, PT ;  /* 0x000000010c00780c */ /* 0x001fe40003f05270 */
[----:B---3--:R-:W-:-:S02]  /*00e0*/  IMAD R7, R4, R5, R0 ;  /* 0x0000000504077224 */ /* 0x008fc400078e0200 */
[C---:B------:R-:W-:Y:S02]  /*00f0*/  IMAD R11, R5.reuse, UR6, R0 ;  /* 0x00000006050b7c24 */ /* 0x040fe4000f8e0200 */
[--C-:B-----5:R-:W-:Y:S02]  /*0100*/  IMAD R4, R4, R5, R10.reuse ;  /* 0x0000000504047224 */ /* 0x120fe400078e020a */
[----:B------:R-:W-:Y:S02]  /*0110*/  IMAD R6, R5, UR6, R10 ;  /* 0x0000000605067c24 */ /* 0x000fe4000f8e020a */
[--C-:B----4-:R-:W-:Y:S02]  /*0120*/  IMAD R9, R4, UR7, R7.reuse ;  /* 0x0000000704097c24 */ /* 0x110fe4000f8e0207 */
[----:B------:R-:W-:Y:S02]  /*0130*/  IMAD R13, R6, UR7, R7 ;  /* 0x00000007060d7c24 */ /* 0x000fe4000f8e0207 */
[----:B------:R-:W-:-:S02]  /*0140*/  @P0 IMAD R13, R4, UR7, R11 ;  /* 0x00000007040d0c24 */ /* 0x000fc4000f8e020b */
[----:B--2---:R-:W-:-:S04]  /*0150*/  IMAD.WIDE.U32 R8, R9, 0x4, R2 ;  /* 0x0000000409087825 */ /* 0x004fc800078e0002 */
[----:B------:R-:W-:Y:S02]  /*0160*/  IMAD.WIDE.U32 R2, R13, 0x4, R2 ;  /* 0x000000040d027825 */ /* 0x000fe400078e0002 */
[----:B-1----:R-:W2:Y:S04]  /*0170*/  LDG.E R8, desc[UR4][R8.64] ;  /* 0x0000000408087981 */ /* 0x002ea8000c1e1900 */
[----:B------:R-:W3:Y:S01]  /*0180*/  LDG.E R15, desc[UR4][R2.64] ;  /* 0x00000004020f7981 */ /* 0x000ee2000c1e1900 */
[----:B------:R-:W-:Y:S01]  /*0190*/  MOV R6, 0x400 ;  /* 0x0000040000067802 */ /* 0x000fe20000000f00 */
[CC--:B------:R-:W-:Y:S01]  /*01a0*/  IMAD R4, R5.reuse, R5.reuse, RZ ;  /* 0x0000000505047224 */ /* 0x0c0fe200078e02ff */
[----:B------:R-:W-:Y:S01]  /*01b0*/  ISETP.GE.AND P2, PT, R5, 0x1, PT ;  /* 0x000000010500780c */ /* 0x000fe20003f46270 */
[----:B------:R-:W0:Y:S01]  /*01c0*/  S2R R11, SR_CgaCtaId ;  /* 0x00000000000b7919 */ /* 0x000e220000008800 */
[----:B------:R-:W-:Y:S01]  /*01d0*/  IMAD R7, R10, R5, RZ ;  /* 0x000000050a077224 */ /* 0x000fe200078e02ff */
[----:B------:R-:W-:-:S02]  /*01e0*/  ISETP.NE.AND P1, PT, R12, RZ, PT ;  /* 0x000000ff0c00720c */ /* 0x000fc40003f25270 */
[----:B0-----:R-:W-:Y:S01]  /*01f0*/  LEA R11, R11, R6, 0x18 ;  /* 0x000000060b0b7211 */ /* 0x001fe200078ec0ff */
[----:B------:R-:W-:-:S03]  /*0200*/  IMAD.IADD R6, R7, 0x1, R0 ;  /* 0x0000000107067824 */ /* 0x000fc600078e0200 */
[----:B------:R-:W-:Y:S01]  /*0210*/  LEA R10, R4, R11, 0x2 ;  /* 0x0000000b040a7211 */ /* 0x000fe200078e10ff */
[----:B------:R-:W-:-:S04]  /*0220*/  IMAD R13, R6, 0x4, R11 ;  /* 0x00000004060d7824 */ /* 0x000fc800078e020b */
[----:B------:R-:W-:Y:S01]  /*0230*/  IMAD R4, R6, 0x4, R10 ;  /* 0x0000000406047824 */ /* 0x000fe200078e020a */
[CC--:B------:R-:W-:Y:S02]  /*0240*/  SEL R6, R11.reuse, R10.reuse, !P1 ;  /* 0x0000000a0b067207 */ /* 0x0c0fe40004800000 */
[----:B------:R-:W-:Y:S01]  /*0250*/  SEL R11, R11, R10, !P0 ;  /* 0x0000000a0b0b7207 */ /* 0x000fe20004000000 */
[----:B--2---:R0:W-:Y:S04]  /*0260*/  STS [R13], R8 ;  /* 0x000000080d007388 */ /* 0x0041e80000000800 */
[----:B---3--:R0:W-:Y:S01]  /*0270*/  STS [R4], R15 ;  /* 0x0000000f04007388 */ /* 0x0081e20000000800 */
[----:B------:R-:W-:Y:S06]  /*0280*/  BAR.SYNC.DEFER_BLOCKING 0x0 ;  /* 0x0000000000007b1d */ /* 0x000fec0000010000 */
[----:B------:R0:W1:Y:S01]  /*0290*/  LDS R9, [R4] ;  /* 0x0000000004097984 */ /* 0x0000620000000800 */
[----:B------:R-:W-:Y:S05]  /*02a0*/  @!P2 BRA `(.L_x_6) ;  /* 0x00000008003ca947 */ /* 0x000fea0003800000 */
[C---:B------:R-:W-:Y:S01]  /*02b0*/  ISETP.GE.U32.AND P1, PT, R5.reuse, 0x8, PT ;  /* 0x000000080500780c */ /* 0x040fe20003f26070 */
[----:B0-----:R-:W-:Y:S01]  /*02c0*/  HFMA2 R8, -RZ, RZ, 0, 0 ;  /* 0x00000000ff087431 */ /* 0x001fe200000001ff */
[----:B------:R-:W-:-:S04]  /*02d0*/  LOP3.LUT R17, R5, 0x7, RZ, 0xc0, !PT ;  /* 0x0000000705117812 */ /* 0x000fc800078ec0ff */
[----:B------:R-:W-:-:S07]  /*02e0*/  ISETP.NE.AND P0, PT, R17, RZ, PT ;  /* 0x000000ff1100720c */ /* 0x000fce0003f05270 */
[----:B------:R-:W-:Y:S06]  /*02f0*/  @!P1 BRA `(.L_x_7) ;  /* 0x00000004000c9947 */ /* 0x000fec0003800000 */
[----:B------:R-:W0:Y:S01]  /*0300*/  LDC R10, c[0x0][0x380] ;  /* 0x0000e000ff0a7b82 */ /* 0x000e220000000800 */
[----:B------:R-:W-:Y:S01]  /*0310*/  IMAD R13, R7, 0x4, R6 ;  /* 0x00000004070d7824 */ /* 0x000fe200078e0206 */
[----:B------:R-:W-:Y:S01]  /*0320*/  LOP3.LUT R8, R5, 0x7ffffff8, RZ, 0xc0, !PT ;  /* 0x7ffffff805087812 */ /* 0x000fe200078ec0ff */
[----:B------:R-:W-:-:S03]  /*0330*/  IMAD R12, R0, 0x4, R11 ;  /* 0x00000004000c7824 */ /* 0x000fc600078e020b */
[----:B------:R-:W-:Y:S01]  /*0340*/  IADD3 R13, PT, PT, R13, 0x10, RZ ;  /* 0x000000100d0d7810 */ /* 0x000fe20007ffe0ff */
[----:B------:R-:W-:-:S07]  /*0350*/  IMAD.MOV R14, RZ, RZ, -R8 ;  /* 0x000000ffff0e7224 */ /* 0x000fce00078e0a08 */
.L_x_8:
[----:B------:R-:W-:Y:S01]  /*0360*/  LDS R5, [R13+-0x10] ;  /* 0xfffff0000d057984 */ /* 0x000fe20000000800 */
[----:B------:R-:W-:-:S03]  /*0370*/  VIADD R14, R14, 0x8 ;  /* 0x000000080e0e7836 */ /* 0x000fc60000000000 */
[----:B--2---:R-:W2:Y:S02]  /*0380*/  LDS R16, [R12] ;  /* 0x000000000c107984 */ /* 0x004ea40000000800 */
[----:B------:R-:W-:Y:S01]  /*0390*/  ISETP.NE.AND P2, PT, R14, RZ, PT ;  /* 0x000000ff0e00720c */ /* 0x000fe20003f45270 */
[----:B--2---:R-:W-:Y:S01]  /*03a0*/  IMAD.IADD R18, R5, 0x1, R16 ;  /* 0x0000000105127824 */ /* 0x004fe200078e0210 */
[----:B0-----:R-:W-:-:S04]  /*03b0*/  MOV R5, R10 ;  /* 0x0000000a00057202 */ /* 0x001fc80000000f00 */
[----:B-1----:R-:W-:Y:S01]  /*03c0*/  ISETP.GE.AND P1, PT, R18, R9, PT ;  /* 0x000000091200720c */ /* 0x002fe20003f26270 */
[C---:B------:R-:W-:Y:S01]  /*03d0*/  IMAD R20, R5.reuse, 0x4, R12 ;  /* 0x0000000405147824 */ /* 0x040fe200078e020c */
[----:B------:R-:W-:-:S03]  /*03e0*/  LEA R12, R5, R12, 0x5 ;  /* 0x0000000c050c7211 */ /* 0x000fc600078e28ff */
[----:B------:R-:W-:-:S08]  /*03f0*/  IMAD R22, R5, 0x4, R20 ;  /* 0x0000000405167824 */ /* 0x000fd000078e0214 */
[----:B------:R-:W-:Y:S01]  /*0400*/  @!P1 STS [R4], R18 ;  /* 0x0000001204009388 */ /* 0x000fe20000000800 */
[----:B------:R-:W-:-:S03]  /*0410*/  @!P1 IMAD.MOV.U32 R9, RZ, RZ, R18 ;  /* 0x000000ffff099224 */ /* 0x000fc600078e0012 */
[----:B------:R-:W-:Y:S04]  /*0420*/  LDS R15, [R13+-0xc] ;  /* 0xfffff4000d0f7984 */ /* 0x000fe80000000800 */
[----:B------:R0:W1:Y:S02]  /*0430*/  LDS R16, [R20] ;  /* 0x0000000014107984 */ /* 0x0000640000000800 */
[----:B0-----:R-:W-:Y:S01]  /*0440*/  IMAD R20, R5, 0x4, R22 ;  /* 0x0000000405147824 */ /* 0x001fe200078e0216 */
[----:B-1----:R-:W-:-:S04]  /*0450*/  IADD3 R19, PT, PT, R15, R16, RZ ;  /* 0x000000100f137210 */ /* 0x002fc80007ffe0ff */
[----:B------:R-:W-:-:S13]  /*0460*/  ISETP.GE.AND P1, PT, R19, R9, PT ;  /* 0x000000091300720c */ /* 0x000fda0003f26270 */
        /* <DEDUP_REMOVED lines=16> */
[----:B------:R-:W-:Y:S04]  /*0570*/  LDS R15, [R13] ;  /* 0x000000000d0f7984 */ /* 0x000fe80000000800 */
[----:B------:R0:W1:Y:S02]  /*0580*/  LDS R16, [R22] ;  /* 0x0000000016107984 */ /* 0x0000640000000800 */
[----:B0-----:R-:W-:Y:S01]  /*0590*/  IMAD R22, R5, 0x4, R20 ;  /* 0x0000000405167824 */ /* 0x001fe200078e0214 */
[----:B-1----:R-:W-:-:S04]  /*05a0*/  IADD3 R18, PT, PT, R15, R16, RZ ;  /* 0x000000100f127210 */ /* 0x002fc80007ffe0ff */
[----:B------:R-:W-:-:S13]  /*05b0*/  ISETP.GE.AND P1, PT, R18, R9, PT ;  /* 0x000000091200720c */ /* 0x000fda0003f26270 */
[----:B------:R-:W-:Y:S01]  /*05c0*/  @!P1 STS [R4], R18 ;  /* 0x0000001204009388 */ /* 0x000fe20000000800 */
[----:B------:R-:W-:-:S03]  /*05d0*/  @!P1 IMAD.MOV.U32 R9, RZ, RZ, R18 ;  /* 0x000000ffff099224 */ /* 0x000fc600078e0012 */
[----:B------:R-:W-:Y:S04]  /*05e0*/  LDS R15, [R13+0x4] ;  /* 0x000004000d0f7984 */ /* 0x000fe80000000800 */
[----:B------:R-:W0:Y:S02]  /*05f0*/  LDS R16, [R20] ;  /* 0x0000000014107984 */ /* 0x000e240000000800 */
[----:B0-----:R-:W-:-:S04]  /*0600*/  IADD3 R19, PT, PT, R15, R16, RZ ;  /* 0x000000100f137210 */ /* 0x001fc80007ffe0ff */
[----:B------:R-:W-:-:S13]  /*0610*/  ISETP.GE.AND P1, PT, R19, R9, PT ;  /* 0x000000091300720c */ /* 0x000fda0003f26270 */
[----:B------:R-:W-:Y:S01]  /*0620*/  @!P1 STS [R4], R19 ;  /* 0x0000001304009388 */ /* 0x000fe20000000800 */
[----:B------:R-:W-:-:S03]  /*0630*/  @!P1 IMAD.MOV.U32 R9, RZ, RZ, R19 ;  /* 0x000000ffff099224 */ /* 0x000fc600078e0013 */
[----:B------:R-:W-:Y:S04]  /*0640*/  LDS R15, [R13+0x8] ;  /* 0x000008000d0f7984 */ /* 0x000fe80000000800 */
[----:B------:R-:W0:Y:S02]  /*0650*/  LDS R16, [R22] ;  /* 0x0000000016107984 */ /* 0x000e240000000800 */
[----:B0-----:R-:W-:Y:S01]  /*0660*/  IADD3 R18, PT, PT, R15, R16, RZ ;  /* 0x000000100f127210 */ /* 0x001fe20007ffe0ff */
[----:B------:R-:W-:-:S03]  /*0670*/  IMAD R16, R5, 0x4, R22 ;  /* 0x0000000405107824 */ /* 0x000fc600078e0216 */
[----:B------:R-:W-:-:S13]  /*0680*/  ISETP.GE.AND P1, PT, R18, R9, PT ;  /* 0x000000091200720c */ /* 0x000fda0003f26270 */
[----:B------:R-:W-:Y:S01]  /*0690*/  @!P1 STS [R4], R18 ;  /* 0x0000001204009388 */ /* 0x000fe20000000800 */
[----:B------:R-:W-:-:S03]  /*06a0*/  @!P1 IMAD.MOV.U32 R9, RZ, RZ, R18 ;  /* 0x000000ffff099224 */ /* 0x000fc600078e0012 */
[----:B------:R-:W-:Y:S04]  /*06b0*/  LDS R16, [R16] ;  /* 0x0000000010107984 */ /* 0x000fe80000000800 */
[----:B------:R0:W1:Y:S02]  /*06c0*/  LDS R15, [R13+0xc] ;  /* 0x00000c000d0f7984 */ /* 0x0000640000000800 */
[----:B0-----:R-:W-:Y:S01]  /*06d0*/  VIADD R13, R13, 0x20 ;  /* 0x000000200d0d7836 */ /* 0x001fe20000000000 */
[----:B-1----:R-:W-:-:S04]  /*06e0*/  IADD3 R15, PT, PT, R15, R16, RZ ;  /* 0x000000100f0f7210 */ /* 0x002fc80007ffe0ff */
[----:B------:R-:W-:-:S13]  /*06f0*/  ISETP.GE.AND P1, PT, R15, R9, PT ;  /* 0x000000090f00720c */ /* 0x000fda0003f26270 */
[----:B------:R2:W-:Y:S01]  /*0700*/  @!P1 STS [R4], R15 ;  /* 0x0000000f04009388 */ /* 0x0005e20000000800 */
[----:B------:R-:W-:Y:S01]  /*0710*/  @!P1 IMAD.MOV.U32 R9, RZ, RZ, R15 ;  /* 0x000000ffff099224 */ /* 0x000fe200078e000f */
[----:B------:R-:W-:Y:S06]  /*0720*/  @P2 BRA `(.L_x_8) ;  /* 0xfffffffc000c2947 */ /* 0x000fec000383ffff */
.L_x_7:
[----:B------:R-:W-:Y:S05]  /*0730*/  @!P0 BRA `(.L_x_6) ;  /* 0x0000000400188947 */ /* 0x000fea0003800000 */
[----:B------:R-:W-:Y:S02]  /*0740*/  ISETP.GE.U32.AND P1, PT, R17, 0x4, PT ;  /* 0x000000041100780c */ /* 0x000fe40003f26070 */
[----:B------:R-:W-:-:S04]  /*0750*/  LOP3.LUT R19, R5, 0x3, RZ, 0xc0, !PT ;  /* 0x0000000305137812 */ /* 0x000fc800078ec0ff */
[----:B------:R-:W-:-:S07]  /*0760*/  ISETP.NE.AND P0, PT, R19, RZ, PT ;  /* 0x000000ff1300720c */ /* 0x000fce0003f05270 */
[----:B------:R-:W-:Y:S06]  /*0770*/  @!P1 BRA `(.L_x_9) ;  /* 0x0000000000809947 */ /* 0x000fec0003800000 */
[----:B------:R-:W-:Y:S02]  /*0780*/  IMAD.IADD R13, R7, 0x1, R8 ;  /* 0x00000001070d7824 */ /* 0x000fe400078e0208 */
[C---:B------:R-:W-:Y:S01]  /*0790*/  IMAD R10, R8.reuse, R5, R0 ;  /* 0x00000005080a7224 */ /* 0x040fe200078e0200 */
[----:B------:R-:W-:Y:S02]  /*07a0*/  IADD3 R8, PT, PT, R8, 0x4, RZ ;  /* 0x0000000408087810 */ /* 0x000fe40007ffe0ff */
[----:B------:R-:W-:Y:S01]  /*07b0*/  LEA R14, R13, R6, 0x2 ;  /* 0x000000060d0e7211 */ /* 0x000fe200078e10ff */
[----:B------:R-:W-:-:S04]  /*07c0*/  IMAD R12, R10, 0x4, R11 ;  /* 0x000000040a0c7824 */ /* 0x000fc800078e020b */
[----:B------:R-:W-:Y:S01]  /*07d0*/  LDS R10, [R14] ;  /* 0x000000000e0a7984 */ /* 0x000fe20000000800 */
[----:B------:R-:W-:-:S03]  /*07e0*/  LEA R16, R5, R12, 0x2 ;  /* 0x0000000c05107211 */ /* 0x000fc600078e10ff */
[----:B------:R0:W2:Y:S01]  /*07f0*/  LDS R13, [R12] ;  /* 0x000000000c0d7984 */ /* 0x0000a20000000800 */
[----:B------:R-:W-:-:S04]  /*0800*/  LEA R18, R5, R16, 0x2 ;  /* 0x0000001005127211 */ /* 0x000fc800078e10ff */
[----:B0-----:R-:W-:Y:S01]  /*0810*/  LEA R12, R5, R18, 0x2 ;  /* 0x00000012050c7211 */ /* 0x001fe200078e10ff */
[----:B--2---:R-:W-:-:S05]  /*0820*/  IMAD.IADD R15, R10, 0x1, R13 ;  /* 0x000000010a0f7824 */ /* 0x004fca00078e020d */
[----:B-1----:R-:W-:-:S13]  /*0830*/  ISETP.GE.AND P1, PT, R15, R9, PT ;  /* 0x000000090f00720c */ /* 0x002fda0003f26270 */
[----:B------:R-:W-:Y:S01]  /*0840*/  @!P1 STS [R4], R15 ;  /* 0x0000000f04009388 */ /* 0x000fe20000000800 */
[----:B------:R-:W-:-:S03]  /*0850*/  @!P1 IMAD.MOV.U32 R9, RZ, RZ, R15 ;  /* 0x000000ffff099224 */ /* 0x000fc600078e000f */
[----:B------:R-:W-:Y:S04]  /*0860*/  LDS R10, [R14+0x4] ;  /* 0x000004000e0a7984 */ /* 0x000fe80000000800 */
[----:B------:R-:W0:Y:S02]  /*0870*/  LDS R13, [R16] ;  /* 0x00000000100d7984 */ /* 0x000e240000000800 */
[----:B0-----:R-:W-:-:S05]  /*0880*/  IMAD.IADD R17, R10, 0x1, R13 ;  /* 0x000000010a117824 */ /* 0x001fca00078e020d */
[----:B------:R-:W-:-:S13]  /*0890*/  ISETP.GE.AND P1, PT, R17, R9, PT ;  /* 0x000000091100720c */ /* 0x000fda0003f26270 */
        /* <DEDUP_REMOVED lines=12> */
[----:B------:R0:W-:Y:S01]  /*0960*/  @!P1 STS [R4], R10 ;  /* 0x0000000a04009388 */ /* 0x0001e20000000800 */
[----:B------:R-:W-:-:S07]  /*0970*/  @!P1 IMAD.MOV.U32 R9, RZ, RZ, R10 ;  /* 0x000000ffff099224 */ /* 0x000fce00078e000a */
.L_x_9:
[----:B------:R-:W-:Y:S05]  /*0980*/  @!P0 BRA `(.L_x_6) ;  /* 0x0000000000848947 */ /* 0x000fea0003800000 */
[----:B------:R-:W-:Y:S02]  /*0990*/  ISETP.NE.AND P1, PT, R19, 0x1, PT ;  /* 0x000000011300780c */ /* 0x000fe40003f25270 */
[----:B0-----:R-:W-:-:S04]  /*09a0*/  LOP3.LUT R10, R5, 0x1, RZ, 0xc0, !PT ;  /* 0x00000001050a7812 */ /* 0x001fc800078ec0ff */
[----:B------:R-:W-:-:S07]  /*09b0*/  ISETP.NE.U32.AND P0, PT, R10, 0x1, PT ;  /* 0x000000010a00780c */ /* 0x000fce0003f05070 */
[----:B------:R-:W-:Y:S06]  /*09c0*/  @!P1 BRA `(.L_x_10) ;  /* 0x0000000000489947 */ /* 0x000fec0003800000 */
[----:B------:R-:W-:Y:S02]  /*09d0*/  IMAD.IADD R13, R7, 0x1, R8 ;  /* 0x00000001070d7824 */ /* 0x000fe400078e0208 */
[C---:B------:R-:W-:Y:S01]  /*09e0*/  IMAD R10, R8.reuse, R5, R0 ;  /* 0x00000005080a7224 */ /* 0x040fe200078e0200 */
[----:B------:R-:W-:Y:S02]  /*09f0*/  IADD3 R8, PT, PT, R8, 0x2, RZ ;  /* 0x0000000208087810 */ /* 0x000fe40007ffe0ff */
[----:B--2---:R-:W-:Y:S01]  /*0a00*/  LEA R15, R13, R6, 0x2 ;  /* 0x000000060d0f7211 */ /* 0x004fe200078e10ff */
[----:B------:R-:W-:-:S04]  /*0a10*/  IMAD R16, R10, 0x4, R11 ;  /* 0x000000040a107824 */ /* 0x000fc800078e020b */
[----:B------:R-:W-:Y:S01]  /*0a20*/  LDS R10, [R15] ;  /* 0x000000000f0a7984 */ /* 0x000fe20000000800 */
[----:B------:R-:W-:-:S03]  /*0a30*/  IMAD R12, R5, 0x4, R16 ;  /* 0x00000004050c7824 */ /* 0x000fc600078e0210 */
[----:B------:R-:W0:Y:S02]  /*0a40*/  LDS R13, [R16] ;  /* 0x00000000100d7984 */ /* 0x000e240000000800 */
[----:B0-----:R-:W-:-:S04]  /*0a50*/  IADD3 R14, PT, PT, R10, R13, RZ ;  /* 0x0000000d0a0e7210 */ /* 0x001fc80007ffe0ff */
[----:B-1----:R-:W-:-:S13]  /*0a60*/  ISETP.GE.AND P1, PT, R14, R9, PT ;  /* 0x000000090e00720c */ /* 0x002fda0003f26270 */
[----:B------:R-:W-:Y:S01]  /*0a70*/  @!P1 STS [R4], R14 ;  /* 0x0000000e04009388 */ /* 0x000fe20000000800 */
[----:B------:R-:W-:-:S03]  /*0a80*/  @!P1 MOV R9, R14 ;  /* 0x0000000e00099202 */ /* 0x000fc60000000f00 */
[----:B------:R-:W-:Y:S04]  /*0a90*/  LDS R10, [R15+0x4] ;  /* 0x000004000f0a7984 */ /* 0x000fe80000000800 */
[----:B------:R-:W0:Y:S02]  /*0aa0*/  LDS R13, [R12] ;  /* 0x000000000c0d7984 */ /* 0x000e240000000800 */
[----:B0-----:R-:W-:-:S05]  /*0ab0*/  IMAD.IADD R10, R10, 0x1, R13 ;  /* 0x000000010a0a7824 */ /* 0x001fca00078e020d */
[----:B------:R-:W-:-:S13]  /*0ac0*/  ISETP.GE.AND P1, PT, R10, R9, PT ;  /* 0x000000090a00720c */ /* 0x000fda0003f26270 */
[----:B------:R0:W-:Y:S01]  /*0ad0*/  @!P1 STS [R4], R10 ;  /* 0x0000000a04009388 */ /* 0x0001e20000000800 */
[----:B------:R-:W-:-:S07]  /*0ae0*/  @!P1 IMAD.MOV.U32 R9, RZ, RZ, R10 ;  /* 0x000000ffff099224 */ /* 0x000fce00078e000a */
.L_x_10:
[----:B------:R-:W-:Y:S05]  /*0af0*/  @P0 BRA `(.L_x_6) ;  /* 0x0000000000280947 */ /* 0x000fea0003800000 */
[----:B------:R-:W-:Y:S01]  /*0b00*/  IMAD R0, R8, R5, R0 ;  /* 0x0000000508007224 */ /* 0x000fe200078e0200 */
[----:B------:R-:W-:-:S04]  /*0b10*/  IADD3 R7, PT, PT, R7, R8, RZ ;  /* 0x0000000807077210 */ /* 0x000fc80007ffe0ff */
[----:B------:R-:W-:Y:S01]  /*0b20*/  LEA R0, R0, R11, 0x2 ;  /* 0x0000000b00007211 */ /* 0x000fe200078e10ff */
[----:B------:R-:W-:-:S05]  /*0b30*/  IMAD R7, R7, 0x4, R6 ;  /* 0x0000000407077824 */ /* 0x000fca00078e0206 */
[----:B------:R-:W-:Y:S04]  /*0b40*/  LDS R0, [R0] ;  /* 0x0000000000007984 */ /* 0x000fe80000000800 */
[----:B------:R-:W3:Y:S02]  /*0b50*/  LDS R7, [R7] ;  /* 0x0000000007077984 */ /* 0x000ee40000000800 */
[----:B---3--:R-:W-:-:S05]  /*0b60*/  IMAD.IADD R5, R7, 0x1, R0 ;  /* 0x0000000107057824 */ /* 0x008fca00078e0200 */
[----:B-1----:R-:W-:-:S13]  /*0b70*/  ISETP.GE.AND P0, PT, R5, R9, PT ;  /* 0x000000090500720c */ /* 0x002fda0003f06270 */
[----:B------:R3:W-:Y:S01]  /*0b80*/  @!P0 STS [R4], R5 ;  /* 0x0000000504008388 */ /* 0x0007e20000000800 */
[----:B------:R-:W-:-:S07]  /*0b90*/  @!P0 MOV R9, R5 ;  /* 0x0000000500098202 */ /* 0x000fce0000000f00 */
.L_x_6:
[----:B-1----:R-:W-:Y:S01]  /*0ba0*/  STG.E desc[UR4][R2.64], R9 ;  /* 0x0000000902007986 */ /* 0x002fe2000c101904 */
[----:B------:R-:W-:Y:S05]  /*0bb0*/  EXIT ;  /* 0x000000000000794d */ /* 0x000fea0003800000 */
.L_x_11:
        /* <DEDUP_REMOVED lines=12> */
.L_x_18:


//--------------------- .text._Z9calPhase1iiPiii  --------------------------
	.section	.text._Z9calPhase1iiPiii,"ax",@progbits
	.align	128
        .global         _Z9calPhase1iiPiii
        .type           _Z9calPhase1iiPiii,@function
        .size           _Z9calPhase1iiPiii,(.L_x_19 - _Z9calPhase1iiPiii)
        .other          _Z9calPhase1iiPiii,@"STO_CUDA_ENTRY STV_DEFAULT"
_Z9calPhase1iiPiii:
.text._Z9calPhase1iiPiii:
[----:B------:R-:W-:Y:S01]  /*0000*/  LDC R1, c[0x0][0x37c] ;  /* 0x0000df00ff017b82 */ /* 0x000fe20000000800 */
[----:B------:R-:W0:Y:S01]  /*0010*/  S2R R6, SR_TID.X ;  /* 0x0000000000067919 */ /* 0x000e220000002100 */
[----:B------:R-:W1:Y:S06]  /*0020*/  LDCU.64 UR8, c[0x0][0x380] ;  /* 0x00007000ff0877ac */ /* 0x000e6c0008000a00 */
[----:B------:R-:W2:Y:S01]  /*0030*/  LDC.64 R2, c[0x0][0x388] ;  /* 0x0000e200ff027b82 */ /* 0x000ea20000000a00 */
[----:B------:R-:W3:Y:S01]  /*0040*/  S2R R0, SR_TID.Y ;  /* 0x0000000000007919 */ /* 0x000ee20000002200 */
[----:B------:R-:W4:Y:S01]  /*0050*/  LDCU UR4, c[0x0][0x394] ;  /* 0x00007280ff0477ac */ /* 0x000f220008000800 */
[----:B------:R-:W5:Y:S01]  /*0060*/  LDCU.64 UR6, c[0x0][0x358] ;  /* 0x00006b00ff0677ac */ /* 0x000f620008000a00 */
[----:B-1----:R-:W-:-:S04]  /*0070*/  IMAD.U32 R5, RZ, RZ, UR8 ;  /* 0x00000008ff057e24 */ /* 0x002fc8000f8e00ff */
[C---:B0-----:R-:W-:Y:S02]  /*0080*/  IMAD R4, R5.reuse, UR9, R6 ;  /* 0x0000000905047c24 */ /* 0x041fe4000f8e0206 */
[----:B---3--:R-:W-:-:S04]  /*0090*/  IMAD R7, R5, UR9, R0 ;  /* 0x0000000905077c24 */ /* 0x008fc8000f8e0200 */
[----:B----4-:R-:W-:-:S04]  /*00a0*/  IMAD R7, R4, UR4, R7 ;  /* 0x0000000404077c24 */ /* 0x010fc8000f8e0207 */
[----:B--2---:R-:W-:-:S05]  /*00b0*/  IMAD.WIDE R2, R7, 0x4, R2 ;  /* 0x0000000407027825 */ /* 0x004fca00078e0202 */
[----:B-----5:R-:W2:Y:S01]  /*00c0*/  LDG.E R9, desc[UR6][R2.64] ;  /* 0x0000000602097981 */ /* 0x020ea2000c1e1900 */
[----:B------:R-:W0:Y:S01]  /*00d0*/  S2UR UR5, SR_CgaCtaId ;  /* 0x00000000000579c3 */ /* 0x000e220000008800 */
[----:B------:R-:W-:Y:S01]  /*00e0*/  IMAD R7, R6, R5, RZ ;  /* 0x0000000506077224 */ /* 0x000fe200078e02ff */
[----:B------:R-:W-:Y:S01]  /*00f0*/  UMOV UR4, 0x400 ;  /* 0x0000040000047882 */ /* 0x000fe20000000000 */
[----:B------:R-:W-:Y:S02]  /*0100*/  ISETP.GE.AND P0, PT, R5, 0x1, PT ;  /* 0x000000010500780c */ /* 0x000fe40003f06270 */
[----:B------:R-:W-:Y:S01]  /*0110*/  IMAD.IADD R4, R7, 0x1, R0 ;  /* 0x0000000107047824 */ /* 0x000fe200078e0200 */
[----:B0-----:R-:W-:-:S06]  /*0120*/  ULEA UR4, UR5, UR4, 0x18 ;  /* 0x0000000405047291 */ /* 0x001fcc000f8ec0ff */
[----:B------:R-:W-:-:S05]  /*0130*/  LEA R4, R4, UR4, 0x2 ;  /* 0x0000000404047c11 */ /* 0x000fca000f8e10ff */
[----:B--2---:R0:W-:Y:S01]  /*0140*/  STS [R4], R9 ;  /* 0x0000000904007388 */ /* 0x0041e20000000800 */
[----:B------:R-:W-:Y:S06]  /*0150*/  BAR.SYNC.DEFER_BLOCKING 0x0 ;  /* 0x0000000000007b1d */ /* 0x000fec0000010000 */
[----:B------:R-:W-:Y:S05]  /*0160*/  @!P0 BRA `(.L_x_12) ;  /* 0x00000004000c8947 */ /* 0x000fea0003800000 */
[C---:B------:R-:W-:Y:S01]  /*0170*/  ISETP.GE.U32.AND P1, PT, R5.reuse, 0x4, PT ;  /* 0x000000040500780c */ /* 0x040fe20003f26070 */
[----:B------:R-:W-:Y:S01]  /*0180*/  IMAD.MOV.U32 R8, RZ, RZ, RZ ;  /* 0x000000ffff087224 */ /* 0x000fe200078e00ff */
[----:B------:R-:W-:-:S04]  /*0190*/  LOP3.LUT R6, R5, 0x3, RZ, 0xc0, !PT ;  /* 0x0000000305067812 */ /* 0x000fc800078ec0ff */
[----:B------:R-:W-:-:S07]  /*01a0*/  ISETP.NE.AND P0, PT, R6, RZ, PT ;  /* 0x000000ff0600720c */ /* 0x000fce0003f05270 */
[----:B------:R-:W-:Y:S06]  /*01b0*/  @!P1 BRA `(.L_x_13) ;  /* 0x0000000000ac9947 */ /* 0x000fec0003800000 */
[----:B0-----:R-:W0:Y:S01]  /*01c0*/  LDC R9, c[0x0][0x380] ;  /* 0x0000e000ff097b82 */ /* 0x001e220000000800 */
[----:B------:R-:W-:Y:S02]  /*01d0*/  LOP3.LUT R8, R5, 0x7ffffffc, RZ, 0xc0, !PT ;  /* 0x7ffffffc05087812 */ /* 0x000fe400078ec0ff */
[----:B------:R-:W-:Y:S02]  /*01e0*/  LEA R11, R7, UR4, 0x2 ;  /* 0x00000004070b7c11 */ /* 0x000fe4000f8e10ff */
[----:B------:R-:W-:Y:S01]  /*01f0*/  LEA R10, R0, UR4, 0x2 ;  /* 0x00000004000a7c11 */ /* 0x000fe2000f8e10ff */
[----:B------:R-:W-:Y:S01]  /*0200*/  IMAD.MOV R12, RZ, RZ, -R8 ;  /* 0x000000ffff0c7224 */ /* 0x000fe200078e0a08 */
[----:B------:R-:W-:-:S07]  /*0210*/  IADD3 R11, PT, PT, R11, 0x8, RZ ;  /* 0x000000080b0b7810 */ /* 0x000fce0007ffe0ff */
.L_x_14:
[----:B------:R-:W-:Y:S01]  /*0220*/  LDS R5, [R11+-0x8] ;  /* 0xfffff8000b057984 */ /* 0x000fe20000000800 */
[----:B------:R-:W-:-:S03]  /*0230*/  IADD3 R12, PT, PT, R12, 0x4, RZ ;  /* 0x000000040c0c7810 */ /* 0x000fc60007ffe0ff */
[----:B------:R-:W1:Y:S04]  /*0240*/  LDS R14, [R10] ;  /* 0x000000000a0e7984 */ /* 0x000e680000000800 */
[----:B------:R-:W2:Y:S01]  /*0250*/  LDS R13, [R4] ;  /* 0x00000000040d7984 */ /* 0x000ea20000000800 */
[----:B-1----:R-:W-:Y:S01]  /*0260*/  IMAD.IADD R17, R5, 0x1, R14 ;  /* 0x0000000105117824 */ /* 0x002fe200078e020e */
[----:B0-----:R-:W-:-:S04]  /*0270*/  MOV R5, R9 ;  /* 0x0000000900057202 */ /* 0x001fc80000000f00 */
[----:B--2---:R-:W-:Y:S01]  /*0280*/  ISETP.GE.AND P1, PT, R17, R13, PT ;  /* 0x0000000d1100720c */ /* 0x004fe20003f26270 */
[----:B------:R-:W-:-:S12]  /*0290*/  IMAD R14, R5, 0x4, R10 ;  /* 0x00000004050e7824 */ /* 0x000fd800078e020a */
[----:B------:R-:W-:Y:S01]  /*02a0*/  @!P1 STS [R4], R17 ;  /* 0x0000001104009388 */ /* 0x000fe20000000800 */
[----:B------:R-:W-:Y:S06]  /*02b0*/  BAR.SYNC.DEFER_BLOCKING 0x0 ;  /* 0x0000000000007b1d */ /* 0x000fec0000010000 */
[----:B------:R-:W-:Y:S04]  /*02c0*/  LDS R14, [R14] ;  /* 0x000000000e0e7984 */ /* 0x000fe80000000800 */
[----:B------:R-:W0:Y:S04]  /*02d0*/  LDS R13, [R11+-0x4] ;  /* 0xfffffc000b0d7984 */ /* 0x000e280000000800 */
[----:B------:R-:W1:Y:S01]  /*02e0*/  LDS R15, [R4] ;  /* 0x00000000040f7984 */ /* 0x000e620000000800 */
[----:B0-----:R-:W-:-:S02]  /*02f0*/  IMAD.IADD R18, R13, 0x1, R14 ;  /* 0x000000010d127824 */ /* 0x001fc400078e020e */
[----:B------:R-:W-:-:S03]  /*0300*/  IMAD R14, R5, 0xc, R10 ;  /* 0x0000000c050e7824 */ /* 0x000fc600078e020a */
[----:B-1----:R-:W-:Y:S02]  /*0310*/  ISETP.GE.AND P1, PT, R18, R15, PT ;  /* 0x0000000f1200720c */ /* 0x002fe40003f26270 */
[C---:B------:R-:W-:Y:S01]  /*0320*/  LEA R15, R5.reuse, R10, 0x3 ;  /* 0x0000000a050f7211 */ /* 0x040fe200078e18ff */
[----:B------:R-:W-:-:S10]  /*0330*/  IMAD R10, R5, 0x10, R10 ;  /* 0x00000010050a7824 */ /* 0x000fd400078e020a */
[----:B------:R-:W-:Y:S01]  /*0340*/  @!P1 STS [R4], R18 ;  /* 0x0000001204009388 */ /* 0x000fe20000000800 */
[----:B------:R-:W-:Y:S06]  /*0350*/  BAR.SYNC.DEFER_BLOCKING 0x0 ;  /* 0x0000000000007b1d */ /* 0x000fec0000010000 */
[----:B------:R-:W-:Y:S04]  /*0360*/  LDS R16, [R15] ;  /* 0x000000000f107984 */ /* 0x000fe80000000800 */
[----:B------:R-:W0:Y:S04]  /*0370*/  LDS R13, [R11] ;  /* 0x000000000b0d7984 */ /* 0x000e280000000800 */
[----:B------:R-:W1:Y:S01]  /*0380*/  LDS R17, [R4] ;  /* 0x0000000004117984 */ /* 0x000e620000000800 */
[----:B0-----:R-:W-:-:S05]  /*0390*/  IMAD.IADD R19, R13, 0x1, R16 ;  /* 0x000000010d137824 */ /* 0x001fca00078e0210 */
[----:B-1----:R-:W-:-:S13]  /*03a0*/  ISETP.GE.AND P1, PT, R19, R17, PT ;  /* 0x000000111300720c */ /* 0x002fda0003f26270 */
[----:B------:R-:W-:Y:S01]  /*03b0*/  @!P1 STS [R4], R19 ;  /* 0x0000001304009388 */ /* 0x000fe20000000800 */
[----:B------:R-:W-:Y:S06]  /*03c0*/  BAR.SYNC.DEFER_BLOCKING 0x0 ;  /* 0x0000000000007b1d */ /* 0x000fec0000010000 */
[----:B------:R-:W-:Y:S04]  /*03d0*/  LDS R14, [R14] ;  /* 0x000000000e0e7984 */ /* 0x000fe80000000800 */
[----:B------:R0:W1:Y:S04]  /*03e0*/  LDS R13, [R11+0x4] ;  /* 0x000004000b0d7984 */ /* 0x0000680000000800 */
[----:B------:R-:W2:Y:S01]  /*03f0*/  LDS R16, [R4] ;  /* 0x0000000004107984 */ /* 0x000ea20000000800 */
[----:B0-----:R-:W-:-:S02]  /*0400*/  VIADD R11, R11, 0x10 ;  /* 0x000000100b0b7836 */ /* 0x001fc40000000000 */
[----:B-1----:R-:W-:-:S05]  /*0410*/  IMAD.IADD R13, R13, 0x1, R14 ;  /* 0x000000010d0d7824 */ /* 0x002fca00078e020e */
[----:B--2---:R-:W-:-:S13]  /*0420*/  ISETP.GE.AND P1, PT, R13, R16, PT ;  /* 0x000000100d00720c */ /* 0x004fda0003f26270 */
[----:B------:R1:W-:Y:S01]  /*0430*/  @!P1 STS [R4], R13 ;  /* 0x0000000d04009388 */ /* 0x0003e20000000800 */
[----:B------:R-:W-:Y:S01]  /*0440*/  BAR.SYNC.DEFER_BLOCKING 0x0 ;  /* 0x0000000000007b1d */ /* 0x000fe20000010000 */
[----:B------:R-:W-:-:S13]  /*0450*/  ISETP.NE.AND P1, PT, R12, RZ, PT ;  /* 0x000000ff0c00720c */ /* 0x000fda0003f25270 */
[----:B-1----:R-:W-:Y:S05]  /*0460*/  @P1 BRA `(.L_x_14) ;  /* 0xfffffffc006c1947 */ /* 0x002fea000383ffff */
.L_x_13:
[----:B------:R-:W-:Y:S05]  /*0470*/  @!P0 BRA `(.L_x_12) ;  /* 0x0000000000488947 */ /* 0x000fea0003800000 */
[----:B------:R-:W1:Y:S01]  /*0480*/  LDC R11, c[0x0][0x380] ;  /* 0x0000e000ff0b7b82 */ /* 0x000e620000000800 */
[----:B------:R-:W-:Y:S01]  /*0490*/  IMAD R0, R8, R5, R0 ;  /* 0x0000000508007224 */ /* 0x000fe200078e0200 */
[----:B------:R-:W-:Y:S01]  /*04a0*/  IADD3 R7, PT, PT, R7, R8, RZ ;  /* 0x0000000807077210 */ /* 0x000fe20007ffe0ff */
[----:B------:R-:W-:-:S03]  /*04b0*/  IMAD.MOV R6, RZ, RZ, -R6 ;  /* 0x000000ffff067224 */ /* 0x000fc600078e0a06 */
[----:B------:R-:W-:Y:S02]  /*04c0*/  LEA R0, R0, UR4, 0x2 ;  /* 0x0000000400007c11 */ /* 0x000fe4000f8e10ff */
[----:B------:R-:W-:-:S07]  /*04d0*/  LEA R7, R7, UR4, 0x2 ;  /* 0x0000000407077c11 */ /* 0x000fce000f8e10ff */
.L_x_15:
[----:B------:R2:W-:Y:S01]  /*04e0*/  LDS R5, [R7] ;  /* 0x0000000007057984 */ /* 0x0005e20000000800 */
[----:B------:R-:W-:-:S03]  /*04f0*/  IADD3 R6, PT, PT, R6, 0x1, RZ ;  /* 0x0000000106067810 */ /* 0x000fc60007ffe0ff */
[----:B------:R1:W3:Y:S04]  /*0500*/  LDS R8, [R0] ;  /* 0x0000000000087984 */ /* 0x0002e80000000800 */
[----:B0-----:R-:W0:Y:S01]  /*0510*/  LDS R9, [R4] ;  /* 0x0000000004097984 */ /* 0x001e220000000800 */
[----:B--2---:R-:W-:Y:S01]  /*0520*/  VIADD R7, R7, 0x4 ;  /* 0x0000000407077836 */ /* 0x004fe20000000000 */
[----:B-1----:R-:W-:Y:S01]  /*0530*/  LEA R0, R11, R0, 0x2 ;  /* 0x000000000b007211 */ /* 0x002fe200078e10ff */
[----:B---3--:R-:W-:-:S05]  /*0540*/  IMAD.IADD R5, R5, 0x1, R8 ;  /* 0x0000000105057824 */ /* 0x008fca00078e0208 */
[----:B0-----:R-:W-:-:S13]  /*0550*/  ISETP.GE.AND P0, PT, R5, R9, PT ;  /* 0x000000090500720c */ /* 0x001fda0003f06270 */
[----:B------:R2:W-:Y:S01]  /*0560*/  @!P0 STS [R4], R5 ;  /* 0x0000000504008388 */ /* 0x0005e20000000800 */
[----:B------:R-:W-:Y:S01]  /*0570*/  BAR.SYNC.DEFER_BLOCKING 0x0 ;  /* 0x0000000000007b1d */ /* 0x000fe20000010000 */
[----:B------:R-:W-:-:S13]  /*0580*/  ISETP.NE.AND P0, PT, R6, RZ, PT ;  /* 0x000000ff0600720c */ /* 0x000fda0003f05270 */
[----:B--2---:R-:W-:Y:S05]  /*0590*/  @P0 BRA `(.L_x_15) ;  /* 0xfffffffc00d00947 */ /* 0x004fea000383ffff */
.L_x_12:
[----:B------:R-:W1:Y:S04]  /*05a0*/  LDS R5, [R4] ;  /* 0x0000000004057984 */ /* 0x000e680000000800 */
[----:B-1----:R-:W-:Y:S01]  /*05b0*/  STG.E desc[UR6][R2.64], R5 ;  /* 0x0000000502007986 */ /* 0x002fe2000c101906 */
[----:B------:R-:W-:Y:S06]  /*05c0*/  BAR.SYNC.DEFER_BLOCKING 0x0 ;  /* 0x0000000000007b1d */ /* 0x000fec0000010000 */
[----:B------:R-:W-:Y:S05]  /*05d0*/  EXIT ;  /* 0x000000000000794d */ /* 0x000fea0003800000 */
.L_x_16:
        /* <DEDUP_REMOVED lines=10> */
.L_x_19:


//--------------------- .nv.shared._Z9calPhase3iiPiiiii --------------------------
	.section	.nv.shared._Z9calPhase3iiPiiiii,"aw",@nobits
	.sectionflags	@""
	.align	16
	.zero		1024


//--------------------- .nv.shared.reserved.0     --------------------------
	.section	.nv.shared.reserved.0,"aw",@nobits
	.weak		__nv_reservedSMEM_offset_0_alias
	.size		__nv_reservedSMEM_offset_0_alias, 0, 64
	.other		__nv_reservedSMEM_offset_0_alias,@"STO_CUDA_RESERVED_SHARED STV_DEFAULT"
__nv_reservedSMEM_offset_0_alias:
	.zero		0
	.zero		64


//--------------------- .nv.shared._Z9calPhase2iiPiii --------------------------
	.section	.nv.shared._Z9calPhase2iiPiii,"aw",@nobits
	.sectionflags	@""
	.align	16
	.zero		1024


//--------------------- .nv.shared._Z9calPhase1iiPiii --------------------------
	.section	.nv.shared._Z9calPhase1iiPiii,"aw",@nobits
	.sectionflags	@""
	.align	16
	.zero		1024


//--------------------- .nv.constant0._Z9calPhase3iiPiiiii --------------------------
	.section	.nv.constant0._Z9calPhase3iiPiiiii,"a",@progbits
	.sectionflags	@""
	.align	4
.nv.constant0._Z9calPhase3iiPiiiii:
	.zero		928


//--------------------- .nv.constant0._Z9calPhase2iiPiii --------------------------
	.section	.nv.constant0._Z9calPhase2iiPiii,"a",@progbits
	.sectionflags	@""
	.align	4
.nv.constant0._Z9calPhase2iiPiii:
	.zero		920


//--------------------- .nv.constant0._Z9calPhase1iiPiii --------------------------
	.section	.nv.constant0._Z9calPhase1iiPiii,"a",@progbits
	.sectionflags	@""
	.align	4
.nv.constant0._Z9calPhase1iiPiii:
	.zero		920


//--------------------- SYMBOLS --------------------------

	.type		.nv.reservedSmem.offset0,@object
	.size		.nv.reservedSmem.offset0,0x4
	.type		.nv.reservedSmem.cap,@object
	.size		.nv.reservedSmem.cap,0x4
